//
// Generated by NVIDIA NVVM Compiler
//
// Compiler Build ID: CL-36424714
// Cuda compilation tools, release 13.0, V13.0.88
// Based on NVVM 20.0.0
//

.version 9.0
.target sm_100
.address_size 64

	// .globl	_Z13solve_sudokusPii
.extern .func  (.param .b32 func_retval0) vprintf
(
	.param .b64 vprintf_param_0,
	.param .b64 vprintf_param_1
)
;
.global .align 1 .b8 $str[32] = {80, 117, 122, 122, 108, 101, 32, 37, 100, 32, 115, 111, 108, 118, 101, 100, 32, 115, 117, 99, 99, 101, 115, 115, 102, 117, 108, 108, 121, 46, 10};
.global .align 1 .b8 $str$1[26] = {80, 117, 122, 122, 108, 101, 32, 37, 100, 32, 105, 115, 32, 117, 110, 115, 111, 108, 118, 97, 98, 108, 101, 46, 10};

.visible .entry _Z13solve_sudokusPii(
	.param .u64 .ptr .align 1 _Z13solve_sudokusPii_param_0,
	.param .u32 _Z13solve_sudokusPii_param_1
)
{
	.local .align 8 .b8 	__local_depot0[1304];
	.reg .b64 	%SP;
	.reg .b64 	%SPL;
	.reg .pred 	%p<386>;
	.reg .b16 	%rs<23>;
	.reg .b32 	%r<1189>;
	.reg .b64 	%rd<66>;

	mov.u64 	%SPL, __local_depot0;
	cvta.local.u64 	%SP, %SPL;
	ld.param.u64 	%rd10, [_Z13solve_sudokusPii_param_0];
	ld.param.u32 	%r348, [_Z13solve_sudokusPii_param_1];
	add.u64 	%rd1, %SPL, 0;
	add.u64 	%rd2, %SPL, 324;
	add.u64 	%rd13, %SP, 1296;
	add.u64 	%rd3, %SPL, 1296;
	mov.u32 	%r349, %ctaid.x;
	mov.u32 	%r350, %ntid.x;
	mov.u32 	%r351, %tid.x;
	mad.lo.s32 	%r1, %r349, %r350, %r351;
	setp.ge.s32 	%p1, %r1, %r348;
	@%p1 bra 	$L__BB0_195;
	cvta.to.global.u64 	%rd14, %rd10;
	mul.lo.s32 	%r353, %r1, 81;
	mul.wide.s32 	%rd15, %r353, 4;
	add.s64 	%rd4, %rd14, %rd15;
	mov.b32 	%r1023, 0;
$L__BB0_2:
	mul.wide.u32 	%rd16, %r1023, 4;
	add.s64 	%rd17, %rd4, %rd16;
	ld.global.u32 	%r354, [%rd17];
	setp.ne.s32 	%p2, %r354, 0;
	@%p2 bra 	$L__BB0_196;
	cvt.u16.u32 	%rs1, %r1023;
	mul.lo.s16 	%rs2, %rs1, 57;
	shr.u16 	%rs3, %rs2, 9;
	mul.lo.s16 	%rs4, %rs3, 9;
	sub.s16 	%rs5, %rs1, %rs4;
	cvt.u32.u16 	%r356, %rs5;
	and.b32  	%r357, %r356, 255;
	mul.lo.s16 	%rs6, %rs1, 19;
	shr.u16 	%rs7, %rs6, 9;
	and.b16  	%rs8, %rs5, 255;
	mul.lo.s16 	%rs9, %rs8, 86;
	shr.u16 	%rs10, %rs9, 8;
	mad.lo.s16 	%rs11, %rs7, 3, %rs10;
	add.s64 	%rd5, %rd1, %rd16;
	mov.b32 	%r358, 511;
	st.local.u32 	[%rd5], %r358;
	sub.s32 	%r359, %r1023, %r357;
	and.b16  	%rs12, %rs11, 255;
	mul.lo.s16 	%rs13, %rs12, 86;
	shr.u16 	%rs14, %rs13, 8;
	cvt.u32.u16 	%r360, %rs14;
	mul.wide.u32 	%rd21, %r360, 27;
	mul.lo.s16 	%rs15, %rs14, 3;
	sub.s16 	%rs16, %rs11, %rs15;
	mul.lo.s16 	%rs17, %rs16, 3;
	cvt.u64.u16 	%rd22, %rs17;
	and.b64  	%rd23, %rd22, 255;
	add.s64 	%rd24, %rd21, %rd23;
	mul.wide.u32 	%rd25, %r359, 4;
	add.s64 	%rd6, %rd4, %rd25;
	ld.global.u32 	%r361, [%rd6];
	mul.wide.u32 	%rd26, %r357, 4;
	add.s64 	%rd7, %rd4, %rd26;
	ld.global.u32 	%r362, [%rd7];
	shl.b64 	%rd27, %rd24, 2;
	add.s64 	%rd8, %rd4, %rd27;
	ld.global.u32 	%r363, [%rd8];
	setp.gt.s32 	%p3, %r361, 0;
	add.s32 	%r364, %r361, -1;
	mov.b32 	%r365, 1;
	shl.b32 	%r366, %r365, %r364;
	not.b32 	%r367, %r366;
	and.b32  	%r368, %r367, 511;
	selp.b32 	%r369, %r368, 511, %p3;
	setp.gt.s32 	%p4, %r362, 0;
	add.s32 	%r370, %r362, -1;
	shl.b32 	%r371, %r365, %r370;
	not.b32 	%r372, %r371;
	selp.b32 	%r373, %r372, -1, %p4;
	and.b32  	%r374, %r369, %r373;
	or.pred  	%p5, %p3, %p4;
	setp.gt.s32 	%p6, %r363, 0;
	add.s32 	%r375, %r363, -1;
	shl.b32 	%r376, %r365, %r375;
	not.b32 	%r377, %r376;
	selp.b32 	%r378, %r377, -1, %p6;
	and.b32  	%r3, %r374, %r378;
	or.pred  	%p7, %p5, %p6;
	not.pred 	%p8, %p7;
	@%p8 bra 	$L__BB0_5;
	st.local.u32 	[%rd5], %r3;
$L__BB0_5:
	ld.global.u32 	%r379, [%rd6+4];
	ld.global.u32 	%r380, [%rd7+36];
	ld.global.u32 	%r381, [%rd8+4];
	setp.gt.s32 	%p9, %r379, 0;
	add.s32 	%r382, %r379, -1;
	mov.b32 	%r383, 1;
	shl.b32 	%r384, %r383, %r382;
	not.b32 	%r385, %r384;
	selp.b32 	%r386, %r385, 511, %p9;
	setp.gt.s32 	%p10, %r380, 0;
	add.s32 	%r387, %r380, -1;
	shl.b32 	%r388, %r383, %r387;
	not.b32 	%r389, %r388;
	selp.b32 	%r390, %r389, 511, %p10;
	and.b32  	%r391, %r386, %r390;
	or.pred  	%p11, %p9, %p10;
	setp.gt.s32 	%p12, %r381, 0;
	add.s32 	%r392, %r381, -1;
	shl.b32 	%r393, %r383, %r392;
	not.b32 	%r394, %r393;
	selp.b32 	%r395, %r394, 511, %p12;
	and.b32  	%r396, %r391, %r395;
	and.b32  	%r4, %r396, %r3;
	or.pred  	%p13, %p11, %p12;
	not.pred 	%p14, %p13;
	@%p14 bra 	$L__BB0_7;
	st.local.u32 	[%rd5], %r4;
$L__BB0_7:
	ld.global.u32 	%r397, [%rd6+8];
	ld.global.u32 	%r398, [%rd7+72];
	ld.global.u32 	%r399, [%rd8+8];
	setp.gt.s32 	%p15, %r397, 0;
	add.s32 	%r400, %r397, -1;
	mov.b32 	%r401, 1;
	shl.b32 	%r402, %r401, %r400;
	not.b32 	%r403, %r402;
	selp.b32 	%r404, %r403, -1, %p15;
	setp.gt.s32 	%p16, %r398, 0;
	add.s32 	%r405, %r398, -1;
	shl.b32 	%r406, %r401, %r405;
	not.b32 	%r407, %r406;
	selp.b32 	%r408, %r407, -1, %p16;
	and.b32  	%r409, %r404, %r408;
	or.pred  	%p17, %p15, %p16;
	setp.gt.s32 	%p18, %r399, 0;
	add.s32 	%r410, %r399, -1;
	shl.b32 	%r411, %r401, %r410;
	not.b32 	%r412, %r411;
	selp.b32 	%r413, %r412, -1, %p18;
	and.b32  	%r414, %r409, %r413;
	and.b32  	%r5, %r414, %r4;
	or.pred  	%p19, %p17, %p18;
	not.pred 	%p20, %p19;
	@%p20 bra 	$L__BB0_9;
	st.local.u32 	[%rd5], %r5;
$L__BB0_9:
	ld.global.u32 	%r415, [%rd6+12];
	ld.global.u32 	%r416, [%rd7+108];
	ld.global.u32 	%r417, [%rd8+36];
	setp.gt.s32 	%p21, %r415, 0;
	add.s32 	%r418, %r415, -1;
	mov.b32 	%r419, 1;
	shl.b32 	%r420, %r419, %r418;
	not.b32 	%r421, %r420;
	selp.b32 	%r422, %r421, -1, %p21;
	setp.gt.s32 	%p22, %r416, 0;
	add.s32 	%r423, %r416, -1;
	shl.b32 	%r424, %r419, %r423;
	not.b32 	%r425, %r424;
	selp.b32 	%r426, %r425, -1, %p22;
	and.b32  	%r427, %r422, %r426;
	or.pred  	%p23, %p21, %p22;
	setp.gt.s32 	%p24, %r417, 0;
	add.s32 	%r428, %r417, -1;
	shl.b32 	%r429, %r419, %r428;
	not.b32 	%r430, %r429;
	selp.b32 	%r431, %r430, -1, %p24;
	and.b32  	%r432, %r427, %r431;
	and.b32  	%r6, %r432, %r5;
	or.pred  	%p25, %p23, %p24;
	not.pred 	%p26, %p25;
	@%p26 bra 	$L__BB0_11;
	st.local.u32 	[%rd5], %r6;
$L__BB0_11:
	ld.global.u32 	%r433, [%rd6+16];
	ld.global.u32 	%r434, [%rd7+144];
	ld.global.u32 	%r435, [%rd8+40];
	setp.gt.s32 	%p27, %r433, 0;
	add.s32 	%r436, %r433, -1;
	mov.b32 	%r437, 1;
	shl.b32 	%r438, %r437, %r436;
	not.b32 	%r439, %r438;
	selp.b32 	%r440, %r439, -1, %p27;
	setp.gt.s32 	%p28, %r434, 0;
	add.s32 	%r441, %r434, -1;
	shl.b32 	%r442, %r437, %r441;
	not.b32 	%r443, %r442;
	selp.b32 	%r444, %r443, -1, %p28;
	and.b32  	%r445, %r440, %r444;
	or.pred  	%p29, %p27, %p28;
	setp.gt.s32 	%p30, %r435, 0;
	add.s32 	%r446, %r435, -1;
	shl.b32 	%r447, %r437, %r446;
	not.b32 	%r448, %r447;
	selp.b32 	%r449, %r448, -1, %p30;
	and.b32  	%r450, %r445, %r449;
	and.b32  	%r7, %r450, %r6;
	or.pred  	%p31, %p29, %p30;
	not.pred 	%p32, %p31;
	@%p32 bra 	$L__BB0_13;
	st.local.u32 	[%rd5], %r7;
$L__BB0_13:
	ld.global.u32 	%r451, [%rd6+20];
	ld.global.u32 	%r452, [%rd7+180];
	ld.global.u32 	%r453, [%rd8+44];
	setp.gt.s32 	%p33, %r451, 0;
	add.s32 	%r454, %r451, -1;
	mov.b32 	%r455, 1;
	shl.b32 	%r456, %r455, %r454;
	not.b32 	%r457, %r456;
	selp.b32 	%r458, %r457, -1, %p33;
	setp.gt.s32 	%p34, %r452, 0;
	add.s32 	%r459, %r452, -1;
	shl.b32 	%r460, %r455, %r459;
	not.b32 	%r461, %r460;
	selp.b32 	%r462, %r461, -1, %p34;
	and.b32  	%r463, %r458, %r462;
	or.pred  	%p35, %p33, %p34;
	setp.gt.s32 	%p36, %r453, 0;
	add.s32 	%r464, %r453, -1;
	shl.b32 	%r465, %r455, %r464;
	not.b32 	%r466, %r465;
	selp.b32 	%r467, %r466, -1, %p36;
	and.b32  	%r468, %r463, %r467;
	and.b32  	%r8, %r468, %r7;
	or.pred  	%p37, %p35, %p36;
	not.pred 	%p38, %p37;
	@%p38 bra 	$L__BB0_15;
	st.local.u32 	[%rd5], %r8;
$L__BB0_15:
	ld.global.u32 	%r469, [%rd6+24];
	ld.global.u32 	%r470, [%rd7+216];
	ld.global.u32 	%r471, [%rd8+72];
	setp.gt.s32 	%p39, %r469, 0;
	add.s32 	%r472, %r469, -1;
	mov.b32 	%r473, 1;
	shl.b32 	%r474, %r473, %r472;
	not.b32 	%r475, %r474;
	selp.b32 	%r476, %r475, -1, %p39;
	setp.gt.s32 	%p40, %r470, 0;
	add.s32 	%r477, %r470, -1;
	shl.b32 	%r478, %r473, %r477;
	not.b32 	%r479, %r478;
	selp.b32 	%r480, %r479, -1, %p40;
	and.b32  	%r481, %r476, %r480;
	or.pred  	%p41, %p39, %p40;
	setp.gt.s32 	%p42, %r471, 0;
	add.s32 	%r482, %r471, -1;
	shl.b32 	%r483, %r473, %r482;
	not.b32 	%r484, %r483;
	selp.b32 	%r485, %r484, -1, %p42;
	and.b32  	%r486, %r481, %r485;
	and.b32  	%r9, %r486, %r8;
	or.pred  	%p43, %p41, %p42;
	not.pred 	%p44, %p43;
	@%p44 bra 	$L__BB0_17;
	st.local.u32 	[%rd5], %r9;
$L__BB0_17:
	ld.global.u32 	%r487, [%rd6+28];
	ld.global.u32 	%r488, [%rd7+252];
	ld.global.u32 	%r489, [%rd8+76];
	setp.gt.s32 	%p45, %r487, 0;
	add.s32 	%r490, %r487, -1;
	mov.b32 	%r491, 1;
	shl.b32 	%r492, %r491, %r490;
	not.b32 	%r493, %r492;
	selp.b32 	%r494, %r493, -1, %p45;
	setp.gt.s32 	%p46, %r488, 0;
	add.s32 	%r495, %r488, -1;
	shl.b32 	%r496, %r491, %r495;
	not.b32 	%r497, %r496;
	selp.b32 	%r498, %r497, -1, %p46;
	and.b32  	%r499, %r494, %r498;
	or.pred  	%p47, %p45, %p46;
	setp.gt.s32 	%p48, %r489, 0;
	add.s32 	%r500, %r489, -1;
	shl.b32 	%r501, %r491, %r500;
	not.b32 	%r502, %r501;
	selp.b32 	%r503, %r502, -1, %p48;
	and.b32  	%r504, %r499, %r503;
	and.b32  	%r10, %r504, %r9;
	or.pred  	%p49, %p47, %p48;
	not.pred 	%p50, %p49;
	@%p50 bra 	$L__BB0_19;
	st.local.u32 	[%rd5], %r10;
$L__BB0_19:
	ld.global.u32 	%r505, [%rd6+32];
	ld.global.u32 	%r506, [%rd7+288];
	ld.global.u32 	%r507, [%rd8+80];
	setp.gt.s32 	%p51, %r505, 0;
	add.s32 	%r508, %r505, -1;
	mov.b32 	%r509, 1;
	shl.b32 	%r510, %r509, %r508;
	not.b32 	%r511, %r510;
	selp.b32 	%r512, %r511, -1, %p51;
	setp.gt.s32 	%p52, %r506, 0;
	add.s32 	%r513, %r506, -1;
	shl.b32 	%r514, %r509, %r513;
	not.b32 	%r515, %r514;
	selp.b32 	%r516, %r515, -1, %p52;
	and.b32  	%r517, %r512, %r516;
	or.pred  	%p53, %p51, %p52;
	setp.gt.s32 	%p54, %r507, 0;
	add.s32 	%r518, %r507, -1;
	shl.b32 	%r519, %r509, %r518;
	not.b32 	%r520, %r519;
	selp.b32 	%r521, %r520, -1, %p54;
	and.b32  	%r522, %r517, %r521;
	and.b32  	%r11, %r522, %r10;
	or.pred  	%p55, %p53, %p54;
	@%p55 bra 	$L__BB0_20;
	bra.uni 	$L__BB0_21;
$L__BB0_20:
	st.local.u32 	[%rd5], %r11;
$L__BB0_21:
	add.s32 	%r1023, %r1023, 1;
	setp.ne.s32 	%p56, %r1023, 81;
	@%p56 bra 	$L__BB0_2;
	mov.b32 	%r1024, -1;
$L__BB0_23:
	ld.global.u32 	%r526, [%rd4];
	setp.ne.s32 	%p57, %r526, 0;
	mov.b32 	%r1028, 10;
	mov.b32 	%r1027, -1;
	@%p57 bra 	$L__BB0_25;
	ld.local.u32 	%r527, [%rd1];
	popc.b32 	%r529, %r527;
	setp.eq.s32 	%p58, %r527, 0;
	setp.gt.u32 	%p59, %r529, 9;
	or.pred  	%p60, %p58, %p59;
	selp.s32 	%r1027, -1, 0, %p60;
	selp.b32 	%r1028, 10, %r529, %p60;
$L__BB0_25:
	ld.global.u32 	%r530, [%rd4+4];
	setp.ne.s32 	%p61, %r530, 0;
	@%p61 bra 	$L__BB0_27;
	ld.local.u32 	%r531, [%rd1+4];
	popc.b32 	%r533, %r531;
	setp.ne.s32 	%p62, %r531, 0;
	setp.lt.u32 	%p63, %r533, %r1028;
	and.pred  	%p64, %p62, %p63;
	selp.b32 	%r1027, 1, %r1027, %p64;
	selp.b32 	%r1028, %r533, %r1028, %p64;
$L__BB0_27:
	ld.global.u32 	%r535, [%rd4+8];
	setp.ne.s32 	%p65, %r535, 0;
	@%p65 bra 	$L__BB0_29;
	ld.local.u32 	%r536, [%rd1+8];
	popc.b32 	%r538, %r536;
	setp.ne.s32 	%p66, %r536, 0;
	setp.lt.u32 	%p67, %r538, %r1028;
	and.pred  	%p68, %p66, %p67;
	selp.b32 	%r1027, 2, %r1027, %p68;
	selp.b32 	%r1028, %r538, %r1028, %p68;
$L__BB0_29:
	ld.global.u32 	%r539, [%rd4+12];
	setp.ne.s32 	%p69, %r539, 0;
	@%p69 bra 	$L__BB0_31;
	ld.local.u32 	%r540, [%rd1+12];
	popc.b32 	%r542, %r540;
	setp.ne.s32 	%p70, %r540, 0;
	setp.lt.u32 	%p71, %r542, %r1028;
	and.pred  	%p72, %p70, %p71;
	selp.b32 	%r1027, 3, %r1027, %p72;
	selp.b32 	%r1028, %r542, %r1028, %p72;
$L__BB0_31:
	ld.global.u32 	%r544, [%rd4+16];
	setp.ne.s32 	%p73, %r544, 0;
	@%p73 bra 	$L__BB0_33;
	ld.local.u32 	%r545, [%rd1+16];
	popc.b32 	%r547, %r545;
	setp.ne.s32 	%p74, %r545, 0;
	setp.lt.u32 	%p75, %r547, %r1028;
	and.pred  	%p76, %p74, %p75;
	selp.b32 	%r1027, 4, %r1027, %p76;
	selp.b32 	%r1028, %r547, %r1028, %p76;
$L__BB0_33:
	ld.global.u32 	%r549, [%rd4+20];
	setp.ne.s32 	%p77, %r549, 0;
	@%p77 bra 	$L__BB0_35;
	ld.local.u32 	%r550, [%rd1+20];
	popc.b32 	%r552, %r550;
	setp.ne.s32 	%p78, %r550, 0;
	setp.lt.u32 	%p79, %r552, %r1028;
	and.pred  	%p80, %p78, %p79;
	selp.b32 	%r1027, 5, %r1027, %p80;
	selp.b32 	%r1028, %r552, %r1028, %p80;
$L__BB0_35:
	ld.global.u32 	%r554, [%rd4+24];
	setp.ne.s32 	%p81, %r554, 0;
	@%p81 bra 	$L__BB0_37;
	ld.local.u32 	%r555, [%rd1+24];
	popc.b32 	%r557, %r555;
	setp.ne.s32 	%p82, %r555, 0;
	setp.lt.u32 	%p83, %r557, %r1028;
	and.pred  	%p84, %p82, %p83;
	selp.b32 	%r1027, 6, %r1027, %p84;
	selp.b32 	%r1028, %r557, %r1028, %p84;
$L__BB0_37:
	ld.global.u32 	%r559, [%rd4+28];
	setp.ne.s32 	%p85, %r559, 0;
	@%p85 bra 	$L__BB0_39;
	ld.local.u32 	%r560, [%rd1+28];
	popc.b32 	%r562, %r560;
	setp.ne.s32 	%p86, %r560, 0;
	setp.lt.u32 	%p87, %r562, %r1028;
	and.pred  	%p88, %p86, %p87;
	selp.b32 	%r1027, 7, %r1027, %p88;
	selp.b32 	%r1028, %r562, %r1028, %p88;
$L__BB0_39:
	ld.global.u32 	%r564, [%rd4+32];
	setp.ne.s32 	%p89, %r564, 0;
	@%p89 bra 	$L__BB0_41;
	ld.local.u32 	%r565, [%rd1+32];
	popc.b32 	%r567, %r565;
	setp.ne.s32 	%p90, %r565, 0;
	setp.lt.u32 	%p91, %r567, %r1028;
	and.pred  	%p92, %p90, %p91;
	selp.b32 	%r1027, 8, %r1027, %p92;
	selp.b32 	%r1028, %r567, %r1028, %p92;
$L__BB0_41:
	ld.global.u32 	%r569, [%rd4+36];
	setp.ne.s32 	%p93, %r569, 0;
	@%p93 bra 	$L__BB0_43;
	ld.local.u32 	%r570, [%rd1+36];
	popc.b32 	%r572, %r570;
	setp.ne.s32 	%p94, %r570, 0;
	setp.lt.u32 	%p95, %r572, %r1028;
	and.pred  	%p96, %p94, %p95;
	selp.b32 	%r1027, 9, %r1027, %p96;
	selp.b32 	%r1028, %r572, %r1028, %p96;
$L__BB0_43:
	ld.global.u32 	%r574, [%rd4+40];
	setp.ne.s32 	%p97, %r574, 0;
	@%p97 bra 	$L__BB0_45;
	ld.local.u32 	%r575, [%rd1+40];
	popc.b32 	%r577, %r575;
	setp.ne.s32 	%p98, %r575, 0;
	setp.lt.u32 	%p99, %r577, %r1028;
	and.pred  	%p100, %p98, %p99;
	selp.b32 	%r1027, 10, %r1027, %p100;
	selp.b32 	%r1028, %r577, %r1028, %p100;
$L__BB0_45:
	ld.global.u32 	%r579, [%rd4+44];
	setp.ne.s32 	%p101, %r579, 0;
	@%p101 bra 	$L__BB0_47;
	ld.local.u32 	%r580, [%rd1+44];
	popc.b32 	%r582, %r580;
	setp.ne.s32 	%p102, %r580, 0;
	setp.lt.u32 	%p103, %r582, %r1028;
	and.pred  	%p104, %p102, %p103;
	selp.b32 	%r1027, 11, %r1027, %p104;
	selp.b32 	%r1028, %r582, %r1028, %p104;
$L__BB0_47:
	ld.global.u32 	%r584, [%rd4+48];
	setp.ne.s32 	%p105, %r584, 0;
	@%p105 bra 	$L__BB0_49;
	ld.local.u32 	%r585, [%rd1+48];
	popc.b32 	%r587, %r585;
	setp.ne.s32 	%p106, %r585, 0;
	setp.lt.u32 	%p107, %r587, %r1028;
	and.pred  	%p108, %p106, %p107;
	selp.b32 	%r1027, 12, %r1027, %p108;
	selp.b32 	%r1028, %r587, %r1028, %p108;
$L__BB0_49:
	ld.global.u32 	%r589, [%rd4+52];
	setp.ne.s32 	%p109, %r589, 0;
	@%p109 bra 	$L__BB0_51;
	ld.local.u32 	%r590, [%rd1+52];
	popc.b32 	%r592, %r590;
	setp.ne.s32 	%p110, %r590, 0;
	setp.lt.u32 	%p111, %r592, %r1028;
	and.pred  	%p112, %p110, %p111;
	selp.b32 	%r1027, 13, %r1027, %p112;
	selp.b32 	%r1028, %r592, %r1028, %p112;
$L__BB0_51:
	ld.global.u32 	%r594, [%rd4+56];
	setp.ne.s32 	%p113, %r594, 0;
	@%p113 bra 	$L__BB0_53;
	ld.local.u32 	%r595, [%rd1+56];
	popc.b32 	%r597, %r595;
	setp.ne.s32 	%p114, %r595, 0;
	setp.lt.u32 	%p115, %r597, %r1028;
	and.pred  	%p116, %p114, %p115;
	selp.b32 	%r1027, 14, %r1027, %p116;
	selp.b32 	%r1028, %r597, %r1028, %p116;
$L__BB0_53:
	ld.global.u32 	%r599, [%rd4+60];
	setp.ne.s32 	%p117, %r599, 0;
	@%p117 bra 	$L__BB0_55;
	ld.local.u32 	%r600, [%rd1+60];
	popc.b32 	%r602, %r600;
	setp.ne.s32 	%p118, %r600, 0;
	setp.lt.u32 	%p119, %r602, %r1028;
	and.pred  	%p120, %p118, %p119;
	selp.b32 	%r1027, 15, %r1027, %p120;
	selp.b32 	%r1028, %r602, %r1028, %p120;
$L__BB0_55:
	ld.global.u32 	%r604, [%rd4+64];
	setp.ne.s32 	%p121, %r604, 0;
	@%p121 bra 	$L__BB0_57;
	ld.local.u32 	%r605, [%rd1+64];
	popc.b32 	%r607, %r605;
	setp.ne.s32 	%p122, %r605, 0;
	setp.lt.u32 	%p123, %r607, %r1028;
	and.pred  	%p124, %p122, %p123;
	selp.b32 	%r1027, 16, %r1027, %p124;
	selp.b32 	%r1028, %r607, %r1028, %p124;
$L__BB0_57:
	ld.global.u32 	%r609, [%rd4+68];
	setp.ne.s32 	%p125, %r609, 0;
	@%p125 bra 	$L__BB0_59;
	ld.local.u32 	%r610, [%rd1+68];
	popc.b32 	%r612, %r610;
	setp.ne.s32 	%p126, %r610, 0;
	setp.lt.u32 	%p127, %r612, %r1028;
	and.pred  	%p128, %p126, %p127;
	selp.b32 	%r1027, 17, %r1027, %p128;
	selp.b32 	%r1028, %r612, %r1028, %p128;
$L__BB0_59:
	ld.global.u32 	%r614, [%rd4+72];
	setp.ne.s32 	%p129, %r614, 0;
	@%p129 bra 	$L__BB0_61;
	ld.local.u32 	%r615, [%rd1+72];
	popc.b32 	%r617, %r615;
	setp.ne.s32 	%p130, %r615, 0;
	setp.lt.u32 	%p131, %r617, %r1028;
	and.pred  	%p132, %p130, %p131;
	selp.b32 	%r1027, 18, %r1027, %p132;
	selp.b32 	%r1028, %r617, %r1028, %p132;
$L__BB0_61:
	ld.global.u32 	%r619, [%rd4+76];
	setp.ne.s32 	%p133, %r619, 0;
	@%p133 bra 	$L__BB0_63;
	ld.local.u32 	%r620, [%rd1+76];
	popc.b32 	%r622, %r620;
	setp.ne.s32 	%p134, %r620, 0;
	setp.lt.u32 	%p135, %r622, %r1028;
	and.pred  	%p136, %p134, %p135;
	selp.b32 	%r1027, 19, %r1027, %p136;
	selp.b32 	%r1028, %r622, %r1028, %p136;
$L__BB0_63:
	ld.global.u32 	%r624, [%rd4+80];
	setp.ne.s32 	%p137, %r624, 0;
	@%p137 bra 	$L__BB0_65;
	ld.local.u32 	%r625, [%rd1+80];
	popc.b32 	%r627, %r625;
	setp.ne.s32 	%p138, %r625, 0;
	setp.lt.u32 	%p139, %r627, %r1028;
	and.pred  	%p140, %p138, %p139;
	selp.b32 	%r1027, 20, %r1027, %p140;
	selp.b32 	%r1028, %r627, %r1028, %p140;
$L__BB0_65:
	ld.global.u32 	%r629, [%rd4+84];
	setp.ne.s32 	%p141, %r629, 0;
	@%p141 bra 	$L__BB0_67;
	ld.local.u32 	%r630, [%rd1+84];
	popc.b32 	%r632, %r630;
	setp.ne.s32 	%p142, %r630, 0;
	setp.lt.u32 	%p143, %r632, %r1028;
	and.pred  	%p144, %p142, %p143;
	selp.b32 	%r1027, 21, %r1027, %p144;
	selp.b32 	%r1028, %r632, %r1028, %p144;
$L__BB0_67:
	ld.global.u32 	%r634, [%rd4+88];
	setp.ne.s32 	%p145, %r634, 0;
	@%p145 bra 	$L__BB0_69;
	ld.local.u32 	%r635, [%rd1+88];
	popc.b32 	%r637, %r635;
	setp.ne.s32 	%p146, %r635, 0;
	setp.lt.u32 	%p147, %r637, %r1028;
	and.pred  	%p148, %p146, %p147;
	selp.b32 	%r1027, 22, %r1027, %p148;
	selp.b32 	%r1028, %r637, %r1028, %p148;
$L__BB0_69:
	ld.global.u32 	%r639, [%rd4+92];
	setp.ne.s32 	%p149, %r639, 0;
	@%p149 bra 	$L__BB0_71;
	ld.local.u32 	%r640, [%rd1+92];
	popc.b32 	%r642, %r640;
	setp.ne.s32 	%p150, %r640, 0;
	setp.lt.u32 	%p151, %r642, %r1028;
	and.pred  	%p152, %p150, %p151;
	selp.b32 	%r1027, 23, %r1027, %p152;
	selp.b32 	%r1028, %r642, %r1028, %p152;
$L__BB0_71:
	ld.global.u32 	%r644, [%rd4+96];
	setp.ne.s32 	%p153, %r644, 0;
	@%p153 bra 	$L__BB0_73;
	ld.local.u32 	%r645, [%rd1+96];
	popc.b32 	%r647, %r645;
	setp.ne.s32 	%p154, %r645, 0;
	setp.lt.u32 	%p155, %r647, %r1028;
	and.pred  	%p156, %p154, %p155;
	selp.b32 	%r1027, 24, %r1027, %p156;
	selp.b32 	%r1028, %r647, %r1028, %p156;
$L__BB0_73:
	ld.global.u32 	%r649, [%rd4+100];
	setp.ne.s32 	%p157, %r649, 0;
	@%p157 bra 	$L__BB0_75;
	ld.local.u32 	%r650, [%rd1+100];
	popc.b32 	%r652, %r650;
	setp.ne.s32 	%p158, %r650, 0;
	setp.lt.u32 	%p159, %r652, %r1028;
	and.pred  	%p160, %p158, %p159;
	selp.b32 	%r1027, 25, %r1027, %p160;
	selp.b32 	%r1028, %r652, %r1028, %p160;
$L__BB0_75:
	ld.global.u32 	%r654, [%rd4+104];
	setp.ne.s32 	%p161, %r654, 0;
	@%p161 bra 	$L__BB0_77;
	ld.local.u32 	%r655, [%rd1+104];
	popc.b32 	%r657, %r655;
	setp.ne.s32 	%p162, %r655, 0;
	setp.lt.u32 	%p163, %r657, %r1028;
	and.pred  	%p164, %p162, %p163;
	selp.b32 	%r1027, 26, %r1027, %p164;
	selp.b32 	%r1028, %r657, %r1028, %p164;
$L__BB0_77:
	ld.global.u32 	%r659, [%rd4+108];
	setp.ne.s32 	%p165, %r659, 0;
	@%p165 bra 	$L__BB0_79;
	ld.local.u32 	%r660, [%rd1+108];
	popc.b32 	%r662, %r660;
	setp.ne.s32 	%p166, %r660, 0;
	setp.lt.u32 	%p167, %r662, %r1028;
	and.pred  	%p168, %p166, %p167;
	selp.b32 	%r1027, 27, %r1027, %p168;
	selp.b32 	%r1028, %r662, %r1028, %p168;
$L__BB0_79:
	ld.global.u32 	%r664, [%rd4+112];
	setp.ne.s32 	%p169, %r664, 0;
	@%p169 bra 	$L__BB0_81;
	ld.local.u32 	%r665, [%rd1+112];
	popc.b32 	%r667, %r665;
	setp.ne.s32 	%p170, %r665, 0;
	setp.lt.u32 	%p171, %r667, %r1028;
	and.pred  	%p172, %p170, %p171;
	selp.b32 	%r1027, 28, %r1027, %p172;
	selp.b32 	%r1028, %r667, %r1028, %p172;
$L__BB0_81:
	ld.global.u32 	%r669, [%rd4+116];
	setp.ne.s32 	%p173, %r669, 0;
	@%p173 bra 	$L__BB0_83;
	ld.local.u32 	%r670, [%rd1+116];
	popc.b32 	%r672, %r670;
	setp.ne.s32 	%p174, %r670, 0;
	setp.lt.u32 	%p175, %r672, %r1028;
	and.pred  	%p176, %p174, %p175;
	selp.b32 	%r1027, 29, %r1027, %p176;
	selp.b32 	%r1028, %r672, %r1028, %p176;
$L__BB0_83:
	ld.global.u32 	%r674, [%rd4+120];
	setp.ne.s32 	%p177, %r674, 0;
	@%p177 bra 	$L__BB0_85;
	ld.local.u32 	%r675, [%rd1+120];
	popc.b32 	%r677, %r675;
	setp.ne.s32 	%p178, %r675, 0;
	setp.lt.u32 	%p179, %r677, %r1028;
	and.pred  	%p180, %p178, %p179;
	selp.b32 	%r1027, 30, %r1027, %p180;
	selp.b32 	%r1028, %r677, %r1028, %p180;
$L__BB0_85:
	ld.global.u32 	%r679, [%rd4+124];
	setp.ne.s32 	%p181, %r679, 0;
	@%p181 bra 	$L__BB0_87;
	ld.local.u32 	%r680, [%rd1+124];
	popc.b32 	%r682, %r680;
	setp.ne.s32 	%p182, %r680, 0;
	setp.lt.u32 	%p183, %r682, %r1028;
	and.pred  	%p184, %p182, %p183;
	selp.b32 	%r1027, 31, %r1027, %p184;
	selp.b32 	%r1028, %r682, %r1028, %p184;
$L__BB0_87:
	ld.global.u32 	%r684, [%rd4+128];
	setp.ne.s32 	%p185, %r684, 0;
	@%p185 bra 	$L__BB0_89;
	ld.local.u32 	%r685, [%rd1+128];
	popc.b32 	%r687, %r685;
	setp.ne.s32 	%p186, %r685, 0;
	setp.lt.u32 	%p187, %r687, %r1028;
	and.pred  	%p188, %p186, %p187;
	selp.b32 	%r1027, 32, %r1027, %p188;
	selp.b32 	%r1028, %r687, %r1028, %p188;
$L__BB0_89:
	ld.global.u32 	%r689, [%rd4+132];
	setp.ne.s32 	%p189, %r689, 0;
	@%p189 bra 	$L__BB0_91;
	ld.local.u32 	%r690, [%rd1+132];
	popc.b32 	%r692, %r690;
	setp.ne.s32 	%p190, %r690, 0;
	setp.lt.u32 	%p191, %r692, %r1028;
	and.pred  	%p192, %p190, %p191;
	selp.b32 	%r1027, 33, %r1027, %p192;
	selp.b32 	%r1028, %r692, %r1028, %p192;
$L__BB0_91:
	ld.global.u32 	%r694, [%rd4+136];
	setp.ne.s32 	%p193, %r694, 0;
	@%p193 bra 	$L__BB0_93;
	ld.local.u32 	%r695, [%rd1+136];
	popc.b32 	%r697, %r695;
	setp.ne.s32 	%p194, %r695, 0;
	setp.lt.u32 	%p195, %r697, %r1028;
	and.pred  	%p196, %p194, %p195;
	selp.b32 	%r1027, 34, %r1027, %p196;
	selp.b32 	%r1028, %r697, %r1028, %p196;
$L__BB0_93:
	ld.global.u32 	%r699, [%rd4+140];
	setp.ne.s32 	%p197, %r699, 0;
	@%p197 bra 	$L__BB0_95;
	ld.local.u32 	%r700, [%rd1+140];
	popc.b32 	%r702, %r700;
	setp.ne.s32 	%p198, %r700, 0;
	setp.lt.u32 	%p199, %r702, %r1028;
	and.pred  	%p200, %p198, %p199;
	selp.b32 	%r1027, 35, %r1027, %p200;
	selp.b32 	%r1028, %r702, %r1028, %p200;
$L__BB0_95:
	ld.global.u32 	%r704, [%rd4+144];
	setp.ne.s32 	%p201, %r704, 0;
	@%p201 bra 	$L__BB0_97;
	ld.local.u32 	%r705, [%rd1+144];
	popc.b32 	%r707, %r705;
	setp.ne.s32 	%p202, %r705, 0;
	setp.lt.u32 	%p203, %r707, %r1028;
	and.pred  	%p204, %p202, %p203;
	selp.b32 	%r1027, 36, %r1027, %p204;
	selp.b32 	%r1028, %r707, %r1028, %p204;
$L__BB0_97:
	ld.global.u32 	%r709, [%rd4+148];
	setp.ne.s32 	%p205, %r709, 0;
	@%p205 bra 	$L__BB0_99;
	ld.local.u32 	%r710, [%rd1+148];
	popc.b32 	%r712, %r710;
	setp.ne.s32 	%p206, %r710, 0;
	setp.lt.u32 	%p207, %r712, %r1028;
	and.pred  	%p208, %p206, %p207;
	selp.b32 	%r1027, 37, %r1027, %p208;
	selp.b32 	%r1028, %r712, %r1028, %p208;
$L__BB0_99:
	ld.global.u32 	%r714, [%rd4+152];
	setp.ne.s32 	%p209, %r714, 0;
	@%p209 bra 	$L__BB0_101;
	ld.local.u32 	%r715, [%rd1+152];
	popc.b32 	%r717, %r715;
	setp.ne.s32 	%p210, %r715, 0;
	setp.lt.u32 	%p211, %r717, %r1028;
	and.pred  	%p212, %p210, %p211;
	selp.b32 	%r1027, 38, %r1027, %p212;
	selp.b32 	%r1028, %r717, %r1028, %p212;
$L__BB0_101:
	ld.global.u32 	%r719, [%rd4+156];
	setp.ne.s32 	%p213, %r719, 0;
	@%p213 bra 	$L__BB0_103;
	ld.local.u32 	%r720, [%rd1+156];
	popc.b32 	%r722, %r720;
	setp.ne.s32 	%p214, %r720, 0;
	setp.lt.u32 	%p215, %r722, %r1028;
	and.pred  	%p216, %p214, %p215;
	selp.b32 	%r1027, 39, %r1027, %p216;
	selp.b32 	%r1028, %r722, %r1028, %p216;
$L__BB0_103:
	ld.global.u32 	%r724, [%rd4+160];
	setp.ne.s32 	%p217, %r724, 0;
	@%p217 bra 	$L__BB0_105;
	ld.local.u32 	%r725, [%rd1+160];
	popc.b32 	%r727, %r725;
	setp.ne.s32 	%p218, %r725, 0;
	setp.lt.u32 	%p219, %r727, %r1028;
	and.pred  	%p220, %p218, %p219;
	selp.b32 	%r1027, 40, %r1027, %p220;
	selp.b32 	%r1028, %r727, %r1028, %p220;
$L__BB0_105:
	ld.global.u32 	%r729, [%rd4+164];
	setp.ne.s32 	%p221, %r729, 0;
	@%p221 bra 	$L__BB0_107;
	ld.local.u32 	%r730, [%rd1+164];
	popc.b32 	%r732, %r730;
	setp.ne.s32 	%p222, %r730, 0;
	setp.lt.u32 	%p223, %r732, %r1028;
	and.pred  	%p224, %p222, %p223;
	selp.b32 	%r1027, 41, %r1027, %p224;
	selp.b32 	%r1028, %r732, %r1028, %p224;
$L__BB0_107:
	ld.global.u32 	%r734, [%rd4+168];
	setp.ne.s32 	%p225, %r734, 0;
	@%p225 bra 	$L__BB0_109;
	ld.local.u32 	%r735, [%rd1+168];
	popc.b32 	%r737, %r735;
	setp.ne.s32 	%p226, %r735, 0;
	setp.lt.u32 	%p227, %r737, %r1028;
	and.pred  	%p228, %p226, %p227;
	selp.b32 	%r1027, 42, %r1027, %p228;
	selp.b32 	%r1028, %r737, %r1028, %p228;
$L__BB0_109:
	ld.global.u32 	%r739, [%rd4+172];
	setp.ne.s32 	%p229, %r739, 0;
	@%p229 bra 	$L__BB0_111;
	ld.local.u32 	%r740, [%rd1+172];
	popc.b32 	%r742, %r740;
	setp.ne.s32 	%p230, %r740, 0;
	setp.lt.u32 	%p231, %r742, %r1028;
	and.pred  	%p232, %p230, %p231;
	selp.b32 	%r1027, 43, %r1027, %p232;
	selp.b32 	%r1028, %r742, %r1028, %p232;
$L__BB0_111:
	ld.global.u32 	%r744, [%rd4+176];
	setp.ne.s32 	%p233, %r744, 0;
	@%p233 bra 	$L__BB0_113;
	ld.local.u32 	%r745, [%rd1+176];
	popc.b32 	%r747, %r745;
	setp.ne.s32 	%p234, %r745, 0;
	setp.lt.u32 	%p235, %r747, %r1028;
	and.pred  	%p236, %p234, %p235;
	selp.b32 	%r1027, 44, %r1027, %p236;
	selp.b32 	%r1028, %r747, %r1028, %p236;
$L__BB0_113:
	ld.global.u32 	%r749, [%rd4+180];
	setp.ne.s32 	%p237, %r749, 0;
	@%p237 bra 	$L__BB0_115;
	ld.local.u32 	%r750, [%rd1+180];
	popc.b32 	%r752, %r750;
	setp.ne.s32 	%p238, %r750, 0;
	setp.lt.u32 	%p239, %r752, %r1028;
	and.pred  	%p240, %p238, %p239;
	selp.b32 	%r1027, 45, %r1027, %p240;
	selp.b32 	%r1028, %r752, %r1028, %p240;
$L__BB0_115:
	ld.global.u32 	%r754, [%rd4+184];
	setp.ne.s32 	%p241, %r754, 0;
	@%p241 bra 	$L__BB0_117;
	ld.local.u32 	%r755, [%rd1+184];
	popc.b32 	%r757, %r755;
	setp.ne.s32 	%p242, %r755, 0;
	setp.lt.u32 	%p243, %r757, %r1028;
	and.pred  	%p244, %p242, %p243;
	selp.b32 	%r1027, 46, %r1027, %p244;
	selp.b32 	%r1028, %r757, %r1028, %p244;
$L__BB0_117:
	ld.global.u32 	%r759, [%rd4+188];
	setp.ne.s32 	%p245, %r759, 0;
	@%p245 bra 	$L__BB0_119;
	ld.local.u32 	%r760, [%rd1+188];
	popc.b32 	%r762, %r760;
	setp.ne.s32 	%p246, %r760, 0;
	setp.lt.u32 	%p247, %r762, %r1028;
	and.pred  	%p248, %p246, %p247;
	selp.b32 	%r1027, 47, %r1027, %p248;
	selp.b32 	%r1028, %r762, %r1028, %p248;
$L__BB0_119:
	ld.global.u32 	%r764, [%rd4+192];
	setp.ne.s32 	%p249, %r764, 0;
	@%p249 bra 	$L__BB0_121;
	ld.local.u32 	%r765, [%rd1+192];
	popc.b32 	%r767, %r765;
	setp.ne.s32 	%p250, %r765, 0;
	setp.lt.u32 	%p251, %r767, %r1028;
	and.pred  	%p252, %p250, %p251;
	selp.b32 	%r1027, 48, %r1027, %p252;
	selp.b32 	%r1028, %r767, %r1028, %p252;
$L__BB0_121:
	ld.global.u32 	%r769, [%rd4+196];
	setp.ne.s32 	%p253, %r769, 0;
	@%p253 bra 	$L__BB0_123;
	ld.local.u32 	%r770, [%rd1+196];
	popc.b32 	%r772, %r770;
	setp.ne.s32 	%p254, %r770, 0;
	setp.lt.u32 	%p255, %r772, %r1028;
	and.pred  	%p256, %p254, %p255;
	selp.b32 	%r1027, 49, %r1027, %p256;
	selp.b32 	%r1028, %r772, %r1028, %p256;
$L__BB0_123:
	ld.global.u32 	%r774, [%rd4+200];
	setp.ne.s32 	%p257, %r774, 0;
	@%p257 bra 	$L__BB0_125;
	ld.local.u32 	%r775, [%rd1+200];
	popc.b32 	%r777, %r775;
	setp.ne.s32 	%p258, %r775, 0;
	setp.lt.u32 	%p259, %r777, %r1028;
	and.pred  	%p260, %p258, %p259;
	selp.b32 	%r1027, 50, %r1027, %p260;
	selp.b32 	%r1028, %r777, %r1028, %p260;
$L__BB0_125:
	ld.global.u32 	%r779, [%rd4+204];
	setp.ne.s32 	%p261, %r779, 0;
	@%p261 bra 	$L__BB0_127;
	ld.local.u32 	%r780, [%rd1+204];
	popc.b32 	%r782, %r780;
	setp.ne.s32 	%p262, %r780, 0;
	setp.lt.u32 	%p263, %r782, %r1028;
	and.pred  	%p264, %p262, %p263;
	selp.b32 	%r1027, 51, %r1027, %p264;
	selp.b32 	%r1028, %r782, %r1028, %p264;
$L__BB0_127:
	ld.global.u32 	%r784, [%rd4+208];
	setp.ne.s32 	%p265, %r784, 0;
	@%p265 bra 	$L__BB0_129;
	ld.local.u32 	%r785, [%rd1+208];
	popc.b32 	%r787, %r785;
	setp.ne.s32 	%p266, %r785, 0;
	setp.lt.u32 	%p267, %r787, %r1028;
	and.pred  	%p268, %p266, %p267;
	selp.b32 	%r1027, 52, %r1027, %p268;
	selp.b32 	%r1028, %r787, %r1028, %p268;
$L__BB0_129:
	ld.global.u32 	%r789, [%rd4+212];
	setp.ne.s32 	%p269, %r789, 0;
	@%p269 bra 	$L__BB0_131;
	ld.local.u32 	%r790, [%rd1+212];
	popc.b32 	%r792, %r790;
	setp.ne.s32 	%p270, %r790, 0;
	setp.lt.u32 	%p271, %r792, %r1028;
	and.pred  	%p272, %p270, %p271;
	selp.b32 	%r1027, 53, %r1027, %p272;
	selp.b32 	%r1028, %r792, %r1028, %p272;
$L__BB0_131:
	ld.global.u32 	%r794, [%rd4+216];
	setp.ne.s32 	%p273, %r794, 0;
	@%p273 bra 	$L__BB0_133;
	ld.local.u32 	%r795, [%rd1+216];
	popc.b32 	%r797, %r795;
	setp.ne.s32 	%p274, %r795, 0;
	setp.lt.u32 	%p275, %r797, %r1028;
	and.pred  	%p276, %p274, %p275;
	selp.b32 	%r1027, 54, %r1027, %p276;
	selp.b32 	%r1028, %r797, %r1028, %p276;
$L__BB0_133:
	ld.global.u32 	%r799, [%rd4+220];
	setp.ne.s32 	%p277, %r799, 0;
	@%p277 bra 	$L__BB0_135;
	ld.local.u32 	%r800, [%rd1+220];
	popc.b32 	%r802, %r800;
	setp.ne.s32 	%p278, %r800, 0;
	setp.lt.u32 	%p279, %r802, %r1028;
	and.pred  	%p280, %p278, %p279;
	selp.b32 	%r1027, 55, %r1027, %p280;
	selp.b32 	%r1028, %r802, %r1028, %p280;
$L__BB0_135:
	ld.global.u32 	%r804, [%rd4+224];
	setp.ne.s32 	%p281, %r804, 0;
	@%p281 bra 	$L__BB0_137;
	ld.local.u32 	%r805, [%rd1+224];
	popc.b32 	%r807, %r805;
	setp.ne.s32 	%p282, %r805, 0;
	setp.lt.u32 	%p283, %r807, %r1028;
	and.pred  	%p284, %p282, %p283;
	selp.b32 	%r1027, 56, %r1027, %p284;
	selp.b32 	%r1028, %r807, %r1028, %p284;
$L__BB0_137:
	ld.global.u32 	%r809, [%rd4+228];
	setp.ne.s32 	%p285, %r809, 0;
	@%p285 bra 	$L__BB0_139;
	ld.local.u32 	%r810, [%rd1+228];
	popc.b32 	%r812, %r810;
	setp.ne.s32 	%p286, %r810, 0;
	setp.lt.u32 	%p287, %r812, %r1028;
	and.pred  	%p288, %p286, %p287;
	selp.b32 	%r1027, 57, %r1027, %p288;
	selp.b32 	%r1028, %r812, %r1028, %p288;
$L__BB0_139:
	ld.global.u32 	%r814, [%rd4+232];
	setp.ne.s32 	%p289, %r814, 0;
	@%p289 bra 	$L__BB0_141;
	ld.local.u32 	%r815, [%rd1+232];
	popc.b32 	%r817, %r815;
	setp.ne.s32 	%p290, %r815, 0;
	setp.lt.u32 	%p291, %r817, %r1028;
	and.pred  	%p292, %p290, %p291;
	selp.b32 	%r1027, 58, %r1027, %p292;
	selp.b32 	%r1028, %r817, %r1028, %p292;
$L__BB0_141:
	ld.global.u32 	%r819, [%rd4+236];
	setp.ne.s32 	%p293, %r819, 0;
	@%p293 bra 	$L__BB0_143;
	ld.local.u32 	%r820, [%rd1+236];
	popc.b32 	%r822, %r820;
	setp.ne.s32 	%p294, %r820, 0;
	setp.lt.u32 	%p295, %r822, %r1028;
	and.pred  	%p296, %p294, %p295;
	selp.b32 	%r1027, 59, %r1027, %p296;
	selp.b32 	%r1028, %r822, %r1028, %p296;
$L__BB0_143:
	ld.global.u32 	%r824, [%rd4+240];
	setp.ne.s32 	%p297, %r824, 0;
	@%p297 bra 	$L__BB0_145;
	ld.local.u32 	%r825, [%rd1+240];
	popc.b32 	%r827, %r825;
	setp.ne.s32 	%p298, %r825, 0;
	setp.lt.u32 	%p299, %r827, %r1028;
	and.pred  	%p300, %p298, %p299;
	selp.b32 	%r1027, 60, %r1027, %p300;
	selp.b32 	%r1028, %r827, %r1028, %p300;
$L__BB0_145:
	ld.global.u32 	%r829, [%rd4+244];
	setp.ne.s32 	%p301, %r829, 0;
	@%p301 bra 	$L__BB0_147;
	ld.local.u32 	%r830, [%rd1+244];
	popc.b32 	%r832, %r830;
	setp.ne.s32 	%p302, %r830, 0;
	setp.lt.u32 	%p303, %r832, %r1028;
	and.pred  	%p304, %p302, %p303;
	selp.b32 	%r1027, 61, %r1027, %p304;
	selp.b32 	%r1028, %r832, %r1028, %p304;
$L__BB0_147:
	ld.global.u32 	%r834, [%rd4+248];
	setp.ne.s32 	%p305, %r834, 0;
	@%p305 bra 	$L__BB0_149;
	ld.local.u32 	%r835, [%rd1+248];
	popc.b32 	%r837, %r835;
	setp.ne.s32 	%p306, %r835, 0;
	setp.lt.u32 	%p307, %r837, %r1028;
	and.pred  	%p308, %p306, %p307;
	selp.b32 	%r1027, 62, %r1027, %p308;
	selp.b32 	%r1028, %r837, %r1028, %p308;
$L__BB0_149:
	ld.global.u32 	%r839, [%rd4+252];
	setp.ne.s32 	%p309, %r839, 0;
	@%p309 bra 	$L__BB0_151;
	ld.local.u32 	%r840, [%rd1+252];
	popc.b32 	%r842, %r840;
	setp.ne.s32 	%p310, %r840, 0;
	setp.lt.u32 	%p311, %r842, %r1028;
	and.pred  	%p312, %p310, %p311;
	selp.b32 	%r1027, 63, %r1027, %p312;
	selp.b32 	%r1028, %r842, %r1028, %p312;
$L__BB0_151:
	ld.global.u32 	%r844, [%rd4+256];
	setp.ne.s32 	%p313, %r844, 0;
	@%p313 bra 	$L__BB0_153;
	ld.local.u32 	%r845, [%rd1+256];
	popc.b32 	%r847, %r845;
	setp.ne.s32 	%p314, %r845, 0;
	setp.lt.u32 	%p315, %r847, %r1028;
	and.pred  	%p316, %p314, %p315;
	selp.b32 	%r1027, 64, %r1027, %p316;
	selp.b32 	%r1028, %r847, %r1028, %p316;
$L__BB0_153:
	ld.global.u32 	%r849, [%rd4+260];
	setp.ne.s32 	%p317, %r849, 0;
	@%p317 bra 	$L__BB0_155;
	ld.local.u32 	%r850, [%rd1+260];
	popc.b32 	%r852, %r850;
	setp.ne.s32 	%p318, %r850, 0;
	setp.lt.u32 	%p319, %r852, %r1028;
	and.pred  	%p320, %p318, %p319;
	selp.b32 	%r1027, 65, %r1027, %p320;
	selp.b32 	%r1028, %r852, %r1028, %p320;
$L__BB0_155:
	ld.global.u32 	%r854, [%rd4+264];
	setp.ne.s32 	%p321, %r854, 0;
	@%p321 bra 	$L__BB0_157;
	ld.local.u32 	%r855, [%rd1+264];
	popc.b32 	%r857, %r855;
	setp.ne.s32 	%p322, %r855, 0;
	setp.lt.u32 	%p323, %r857, %r1028;
	and.pred  	%p324, %p322, %p323;
	selp.b32 	%r1027, 66, %r1027, %p324;
	selp.b32 	%r1028, %r857, %r1028, %p324;
$L__BB0_157:
	ld.global.u32 	%r859, [%rd4+268];
	setp.ne.s32 	%p325, %r859, 0;
	@%p325 bra 	$L__BB0_159;
	ld.local.u32 	%r860, [%rd1+268];
	popc.b32 	%r862, %r860;
	setp.ne.s32 	%p326, %r860, 0;
	setp.lt.u32 	%p327, %r862, %r1028;
	and.pred  	%p328, %p326, %p327;
	selp.b32 	%r1027, 67, %r1027, %p328;
	selp.b32 	%r1028, %r862, %r1028, %p328;
$L__BB0_159:
	ld.global.u32 	%r864, [%rd4+272];
	setp.ne.s32 	%p329, %r864, 0;
	@%p329 bra 	$L__BB0_161;
	ld.local.u32 	%r865, [%rd1+272];
	popc.b32 	%r867, %r865;
	setp.ne.s32 	%p330, %r865, 0;
	setp.lt.u32 	%p331, %r867, %r1028;
	and.pred  	%p332, %p330, %p331;
	selp.b32 	%r1027, 68, %r1027, %p332;
	selp.b32 	%r1028, %r867, %r1028, %p332;
$L__BB0_161:
	ld.global.u32 	%r869, [%rd4+276];
	setp.ne.s32 	%p333, %r869, 0;
	@%p333 bra 	$L__BB0_163;
	ld.local.u32 	%r870, [%rd1+276];
	popc.b32 	%r872, %r870;
	setp.ne.s32 	%p334, %r870, 0;
	setp.lt.u32 	%p335, %r872, %r1028;
	and.pred  	%p336, %p334, %p335;
	selp.b32 	%r1027, 69, %r1027, %p336;
	selp.b32 	%r1028, %r872, %r1028, %p336;
$L__BB0_163:
	ld.global.u32 	%r874, [%rd4+280];
	setp.ne.s32 	%p337, %r874, 0;
	@%p337 bra 	$L__BB0_165;
	ld.local.u32 	%r875, [%rd1+280];
	popc.b32 	%r877, %r875;
	setp.ne.s32 	%p338, %r875, 0;
	setp.lt.u32 	%p339, %r877, %r1028;
	and.pred  	%p340, %p338, %p339;
	selp.b32 	%r1027, 70, %r1027, %p340;
	selp.b32 	%r1028, %r877, %r1028, %p340;
$L__BB0_165:
	ld.global.u32 	%r879, [%rd4+284];
	setp.ne.s32 	%p341, %r879, 0;
	@%p341 bra 	$L__BB0_167;
	ld.local.u32 	%r880, [%rd1+284];
	popc.b32 	%r882, %r880;
	setp.ne.s32 	%p342, %r880, 0;
	setp.lt.u32 	%p343, %r882, %r1028;
	and.pred  	%p344, %p342, %p343;
	selp.b32 	%r1027, 71, %r1027, %p344;
	selp.b32 	%r1028, %r882, %r1028, %p344;
$L__BB0_167:
	ld.global.u32 	%r884, [%rd4+288];
	setp.ne.s32 	%p345, %r884, 0;
	@%p345 bra 	$L__BB0_169;
	ld.local.u32 	%r885, [%rd1+288];
	popc.b32 	%r887, %r885;
	setp.ne.s32 	%p346, %r885, 0;
	setp.lt.u32 	%p347, %r887, %r1028;
	and.pred  	%p348, %p346, %p347;
	selp.b32 	%r1027, 72, %r1027, %p348;
	selp.b32 	%r1028, %r887, %r1028, %p348;
$L__BB0_169:
	ld.global.u32 	%r889, [%rd4+292];
	setp.ne.s32 	%p349, %r889, 0;
	@%p349 bra 	$L__BB0_171;
	ld.local.u32 	%r890, [%rd1+292];
	popc.b32 	%r892, %r890;
	setp.ne.s32 	%p350, %r890, 0;
	setp.lt.u32 	%p351, %r892, %r1028;
	and.pred  	%p352, %p350, %p351;
	selp.b32 	%r1027, 73, %r1027, %p352;
	selp.b32 	%r1028, %r892, %r1028, %p352;
$L__BB0_171:
	ld.global.u32 	%r894, [%rd4+296];
	setp.ne.s32 	%p353, %r894, 0;
	@%p353 bra 	$L__BB0_173;
	ld.local.u32 	%r895, [%rd1+296];
	popc.b32 	%r897, %r895;
	setp.ne.s32 	%p354, %r895, 0;
	setp.lt.u32 	%p355, %r897, %r1028;
	and.pred  	%p356, %p354, %p355;
	selp.b32 	%r1027, 74, %r1027, %p356;
	selp.b32 	%r1028, %r897, %r1028, %p356;
$L__BB0_173:
	ld.global.u32 	%r899, [%rd4+300];
	setp.ne.s32 	%p357, %r899, 0;
	@%p357 bra 	$L__BB0_175;
	ld.local.u32 	%r900, [%rd1+300];
	popc.b32 	%r902, %r900;
	setp.ne.s32 	%p358, %r900, 0;
	setp.lt.u32 	%p359, %r902, %r1028;
	and.pred  	%p360, %p358, %p359;
	selp.b32 	%r1027, 75, %r1027, %p360;
	selp.b32 	%r1028, %r902, %r1028, %p360;
$L__BB0_175:
	ld.global.u32 	%r904, [%rd4+304];
	setp.ne.s32 	%p361, %r904, 0;
	@%p361 bra 	$L__BB0_177;
	ld.local.u32 	%r905, [%rd1+304];
	popc.b32 	%r907, %r905;
	setp.ne.s32 	%p362, %r905, 0;
	setp.lt.u32 	%p363, %r907, %r1028;
	and.pred  	%p364, %p362, %p363;
	selp.b32 	%r1027, 76, %r1027, %p364;
	selp.b32 	%r1028, %r907, %r1028, %p364;
$L__BB0_177:
	ld.global.u32 	%r909, [%rd4+308];
	setp.ne.s32 	%p365, %r909, 0;
	@%p365 bra 	$L__BB0_179;
	ld.local.u32 	%r910, [%rd1+308];
	popc.b32 	%r912, %r910;
	setp.ne.s32 	%p366, %r910, 0;
	setp.lt.u32 	%p367, %r912, %r1028;
	and.pred  	%p368, %p366, %p367;
	selp.b32 	%r1027, 77, %r1027, %p368;
	selp.b32 	%r1028, %r912, %r1028, %p368;
$L__BB0_179:
	ld.global.u32 	%r914, [%rd4+312];
	setp.ne.s32 	%p369, %r914, 0;
	@%p369 bra 	$L__BB0_181;
	ld.local.u32 	%r915, [%rd1+312];
	popc.b32 	%r917, %r915;
	setp.ne.s32 	%p370, %r915, 0;
	setp.lt.u32 	%p371, %r917, %r1028;
	and.pred  	%p372, %p370, %p371;
	selp.b32 	%r1027, 78, %r1027, %p372;
	selp.b32 	%r1028, %r917, %r1028, %p372;
$L__BB0_181:
	ld.global.u32 	%r919, [%rd4+316];
	setp.ne.s32 	%p373, %r919, 0;
	@%p373 bra 	$L__BB0_183;
	ld.local.u32 	%r920, [%rd1+316];
	popc.b32 	%r922, %r920;
	setp.ne.s32 	%p374, %r920, 0;
	setp.lt.u32 	%p375, %r922, %r1028;
	and.pred  	%p376, %p374, %p375;
	selp.b32 	%r1027, 79, %r1027, %p376;
	selp.b32 	%r1028, %r922, %r1028, %p376;
$L__BB0_183:
	ld.global.u32 	%r924, [%rd4+320];
	setp.ne.s32 	%p377, %r924, 0;
	@%p377 bra 	$L__BB0_185;
	ld.local.u32 	%r925, [%rd1+320];
	popc.b32 	%r927, %r925;
	setp.ne.s32 	%p378, %r925, 0;
	setp.lt.u32 	%p379, %r927, %r1028;
	selp.b32 	%r928, 80, %r1027, %p379;
	selp.b32 	%r1027, %r928, %r1027, %p378;
$L__BB0_185:
	setp.ne.s32 	%p380, %r1027, -1;
	@%p380 bra 	$L__BB0_187;
	st.local.u32 	[%rd3], %r1;
	mov.u64 	%rd63, $str;
	cvta.global.u64 	%rd64, %rd63;
	{ // callseq 1, 0
	.param .b64 param0;
	st.param.b64 	[param0], %rd64;
	.param .b64 param1;
	st.param.b64 	[param1], %rd13;
	.param .b32 retval0;
	call.uni (retval0), 
	vprintf, 
	(
	param0, 
	param1
	);
	ld.param.b32 	%r1021, [retval0];
	} // callseq 1
	bra.uni 	$L__BB0_195;
$L__BB0_187:
	mul.wide.s32 	%rd28, %r1027, 4;
	add.s64 	%rd29, %rd1, %rd28;
	ld.local.u32 	%r930, [%rd29];
	mul.wide.s32 	%rd30, %r1024, 12;
	add.s64 	%rd31, %rd2, %rd30;
	st.local.u32 	[%rd31+12], %r1027;
	st.local.u32 	[%rd31+16], %r930;
	mov.b32 	%r931, 0;
	st.local.u32 	[%rd31+20], %r931;
	setp.lt.s32 	%p381, %r1024, -1;
	@%p381 bra 	$L__BB0_194;
	add.s32 	%r1186, %r1024, 1;
$L__BB0_189:
	mov.u32 	%r1024, %r1186;
	mul.wide.u32 	%rd32, %r1024, 12;
	add.s64 	%rd9, %rd2, %rd32;
	ld.local.u32 	%r338, [%rd9];
	ld.local.u32 	%r339, [%rd9+4];
	ld.local.u32 	%r932, [%rd9+8];
	max.s32 	%r933, %r932, 9;
	sub.s32 	%r1188, %r932, %r933;
	add.s32 	%r1187, %r932, 1;
$L__BB0_190:
	mov.u32 	%r342, %r1187;
	setp.eq.s32 	%p382, %r1188, 0;
	@%p382 bra 	$L__BB0_193;
	add.s32 	%r934, %r342, -1;
	mov.b32 	%r935, 1;
	shl.b32 	%r344, %r935, %r934;
	and.b32  	%r936, %r344, %r339;
	setp.eq.s32 	%p383, %r936, 0;
	add.s32 	%r1188, %r1188, 1;
	add.s32 	%r1187, %r342, 1;
	@%p383 bra 	$L__BB0_190;
	setp.ne.s32 	%p384, %r342, -1;
	@%p384 bra 	$L__BB0_197;
$L__BB0_193:
	mul.wide.s32 	%rd57, %r338, 4;
	add.s64 	%rd58, %rd4, %rd57;
	mov.b32 	%r1018, 0;
	st.global.u32 	[%rd58], %r1018;
	add.s32 	%r1186, %r1024, -1;
	add.s64 	%rd59, %rd1, %rd57;
	st.local.u32 	[%rd59], %r339;
	setp.gt.s32 	%p385, %r1024, 0;
	@%p385 bra 	$L__BB0_189;
$L__BB0_194:
	st.local.u32 	[%rd3], %r1;
	mov.u64 	%rd60, $str$1;
	cvta.global.u64 	%rd61, %rd60;
	{ // callseq 0, 0
	.param .b64 param0;
	st.param.b64 	[param0], %rd61;
	.param .b64 param1;
	st.param.b64 	[param1], %rd13;
	.param .b32 retval0;
	call.uni (retval0), 
	vprintf, 
	(
	param0, 
	param1
	);
	ld.param.b32 	%r1019, [retval0];
	} // callseq 0
$L__BB0_195:
	ret;
$L__BB0_196:
	add.s64 	%rd19, %rd1, %rd16;
	mov.b32 	%r355, 0;
	st.local.u32 	[%rd19], %r355;
	bra.uni 	$L__BB0_21;
$L__BB0_197:
	mul.hi.s32 	%r937, %r1027, 954437177;
	shr.u32 	%r938, %r937, 31;
	shr.s32 	%r939, %r937, 1;
	add.s32 	%r940, %r939, %r938;
	mul.lo.s32 	%r941, %r940, 9;
	sub.s32 	%r942, %r1027, %r941;
	cvt.u16.u32 	%rs18, %r942;
	mul.lo.s16 	%rs19, %rs18, 86;
	shr.u16 	%rs20, %rs19, 15;
	shr.u16 	%rs21, %rs19, 8;
	add.s16 	%rs22, %rs21, %rs20;
	cvt.u32.u16 	%r943, %rs22;
	cvt.s32.s8 	%r944, %r943;
	mul.hi.s32 	%r945, %r1027, 1272582903;
	shr.u32 	%r946, %r945, 31;
	shr.s32 	%r947, %r945, 3;
	add.s32 	%r948, %r947, %r946;
	mad.lo.s32 	%r949, %r948, 3, %r944;
	mul.wide.s32 	%rd33, %r338, 4;
	add.s64 	%rd34, %rd4, %rd33;
	st.global.u32 	[%rd34], %r342;
	st.local.u32 	[%rd9+8], %r342;
	mul.hi.s32 	%r950, %r949, 1431655766;
	shr.u32 	%r951, %r950, 31;
	add.s32 	%r952, %r950, %r951;
	mul.lo.s32 	%r953, %r949, 3;
	mad.lo.s32 	%r954, %r952, 18, %r953;
	not.b32 	%r955, %r344;
	mul.wide.s32 	%rd35, %r941, 4;
	add.s64 	%rd36, %rd1, %rd35;
	ld.local.u32 	%r956, [%rd36];
	and.b32  	%r957, %r956, %r955;
	st.local.u32 	[%rd36], %r957;
	mul.wide.s32 	%rd37, %r942, 4;
	add.s64 	%rd38, %rd1, %rd37;
	ld.local.u32 	%r958, [%rd38];
	and.b32  	%r959, %r958, %r955;
	st.local.u32 	[%rd38], %r959;
	mul.wide.s32 	%rd39, %r954, 4;
	add.s64 	%rd40, %rd1, %rd39;
	ld.local.u32 	%r960, [%rd40];
	and.b32  	%r961, %r960, %r955;
	st.local.u32 	[%rd40], %r961;
	add.s32 	%r962, %r942, 9;
	ld.local.u32 	%r963, [%rd36+4];
	and.b32  	%r964, %r963, %r955;
	st.local.u32 	[%rd36+4], %r964;
	mul.wide.u32 	%rd41, %r962, 4;
	add.s64 	%rd42, %rd1, %rd41;
	ld.local.u32 	%r965, [%rd42];
	and.b32  	%r966, %r965, %r955;
	st.local.u32 	[%rd42], %r966;
	ld.local.u32 	%r967, [%rd40+4];
	and.b32  	%r968, %r967, %r955;
	st.local.u32 	[%rd40+4], %r968;
	add.s32 	%r969, %r942, 18;
	ld.local.u32 	%r970, [%rd36+8];
	and.b32  	%r971, %r970, %r955;
	st.local.u32 	[%rd36+8], %r971;
	mul.wide.u32 	%rd43, %r969, 4;
	add.s64 	%rd44, %rd1, %rd43;
	ld.local.u32 	%r972, [%rd44];
	and.b32  	%r973, %r972, %r955;
	st.local.u32 	[%rd44], %r973;
	ld.local.u32 	%r974, [%rd40+8];
	and.b32  	%r975, %r974, %r955;
	st.local.u32 	[%rd40+8], %r975;
	add.s32 	%r976, %r942, 27;
	ld.local.u32 	%r977, [%rd36+12];
	and.b32  	%r978, %r977, %r955;
	st.local.u32 	[%rd36+12], %r978;
	mul.wide.u32 	%rd45, %r976, 4;
	add.s64 	%rd46, %rd1, %rd45;
	ld.local.u32 	%r979, [%rd46];
	and.b32  	%r980, %r979, %r955;
	st.local.u32 	[%rd46], %r980;
	ld.local.u32 	%r981, [%rd40+36];
	and.b32  	%r982, %r981, %r955;
	st.local.u32 	[%rd40+36], %r982;
	add.s32 	%r983, %r942, 36;
	ld.local.u32 	%r984, [%rd36+16];
	and.b32  	%r985, %r984, %r955;
	st.local.u32 	[%rd36+16], %r985;
	mul.wide.u32 	%rd47, %r983, 4;
	add.s64 	%rd48, %rd1, %rd47;
	ld.local.u32 	%r986, [%rd48];
	and.b32  	%r987, %r986, %r955;
	st.local.u32 	[%rd48], %r987;
	ld.local.u32 	%r988, [%rd40+40];
	and.b32  	%r989, %r988, %r955;
	st.local.u32 	[%rd40+40], %r989;
	add.s32 	%r990, %r942, 45;
	ld.local.u32 	%r991, [%rd36+20];
	and.b32  	%r992, %r991, %r955;
	st.local.u32 	[%rd36+20], %r992;
	mul.wide.u32 	%rd49, %r990, 4;
	add.s64 	%rd50, %rd1, %rd49;
	ld.local.u32 	%r993, [%rd50];
	and.b32  	%r994, %r993, %r955;
	st.local.u32 	[%rd50], %r994;
	ld.local.u32 	%r995, [%rd40+44];
	and.b32  	%r996, %r995, %r955;
	st.local.u32 	[%rd40+44], %r996;
	add.s32 	%r997, %r942, 54;
	ld.local.u32 	%r998, [%rd36+24];
	and.b32  	%r999, %r998, %r955;
	st.local.u32 	[%rd36+24], %r999;
	mul.wide.u32 	%rd51, %r997, 4;
	add.s64 	%rd52, %rd1, %rd51;
	ld.local.u32 	%r1000, [%rd52];
	and.b32  	%r1001, %r1000, %r955;
	st.local.u32 	[%rd52], %r1001;
	ld.local.u32 	%r1002, [%rd40+72];
	and.b32  	%r1003, %r1002, %r955;
	st.local.u32 	[%rd40+72], %r1003;
	add.s32 	%r1004, %r942, 63;
	ld.local.u32 	%r1005, [%rd36+28];
	and.b32  	%r1006, %r1005, %r955;
	st.local.u32 	[%rd36+28], %r1006;
	mul.wide.u32 	%rd53, %r1004, 4;
	add.s64 	%rd54, %rd1, %rd53;
	ld.local.u32 	%r1007, [%rd54];
	and.b32  	%r1008, %r1007, %r955;
	st.local.u32 	[%rd54], %r1008;
	ld.local.u32 	%r1009, [%rd40+76];
	and.b32  	%r1010, %r1009, %r955;
	st.local.u32 	[%rd40+76], %r1010;
	add.s32 	%r1011, %r942, 72;
	ld.local.u32 	%r1012, [%rd36+32];
	and.b32  	%r1013, %r1012, %r955;
	st.local.u32 	[%rd36+32], %r1013;
	mul.wide.u32 	%rd55, %r1011, 4;
	add.s64 	%rd56, %rd1, %rd55;
	ld.local.u32 	%r1014, [%rd56];
	and.b32  	%r1015, %r1014, %r955;
	st.local.u32 	[%rd56], %r1015;
	ld.local.u32 	%r1016, [%rd40+80];
	and.b32  	%r1017, %r1016, %r955;
	st.local.u32 	[%rd40+80], %r1017;
	bra.uni 	$L__BB0_23;

}


// ===== COMPILED SASS (sm_100) =====

	.target	sm_100

	.elftype	@"ET_EXEC"


//--------------------- .note.nv.tkinfo           --------------------------
	.section	.note.nv.tkinfo,"",@"SHT_NOTE"
	.sectionflags	@"SHF_NOTE_NV_TKINFO"
	.tkinfo
        /*0018*/ 	.word	0x00000002
        /*0030*/ 	.string	""
        /*0030*/ 	.string	"ptxas"
        /*0030*/ 	.string	"Cuda compilation tools, release 13.0, V13.0.88"
        /*0030*/ 	.string	"Build cuda_13.0.r13.0/compiler.36424714_0"
        /*0030*/ 	.string	"-arch sm_100 -m 64 "



//--------------------- .note.nv.cuinfo           --------------------------
	.section	.note.nv.cuinfo,"",@"SHT_NOTE"
	.sectionflags	@"SHF_NOTE_NV_CUINFO"
        /*0018*/ 	.short	0x0002
        /*001a*/ 	.short	0x0064
        /*001c*/ 	.short	0x0082
	.zero		2


//--------------------- .nv.info                  --------------------------
	.section	.nv.info,"",@"SHT_CUDA_INFO"
	.align	4


	//----- nvinfo : EIATTR_REGCOUNT
	.align		4
        /*0000*/ 	.byte	0x04, 0x2f
        /*0002*/ 	.short	(.L_3 - .L_2)
	.align		4
.L_2:
        /*0004*/ 	.word	index@(_Z13solve_sudokusPii)
        /*0008*/ 	.word	0x00000020


	//----- nvinfo : EIATTR_FRAME_SIZE
	.align		4
.L_3:
        /*000c*/ 	.byte	0x04, 0x11
        /*000e*/ 	.short	(.L_5 - .L_4)
	.align		4
.L_4:
        /*0010*/ 	.word	index@(_Z13solve_sudokusPii)
        /*0014*/ 	.word	0x00000518


	//----- nvinfo : EIATTR_MIN_STACK_SIZE
	.align		4
.L_5:
        /*0018*/ 	.byte	0x04, 0x12
        /*001a*/ 	.short	(.L_7 - .L_6)
	.align		4
.L_6:
        /*001c*/ 	.word	index@(_Z13solve_sudokusPii)
        /*0020*/ 	.word	0x00000518
.L_7:


//--------------------- .nv.compat                --------------------------
	.section	.nv.compat,"",@"SHT_CUDA_COMPAT_INFO"
	.align	4
        /*0000*/ 	.byte	0x02, 0x09, 0x00, 0x00, 0x02, 0x02, 0x01, 0x00, 0x02, 0x05, 0x05, 0x00, 0x03, 0x07, 0x01, 0x01
        /*0010*/ 	.byte	0x02, 0x03, 0x00, 0x00, 0x02, 0x06, 0x01, 0x00, 0x04, 0x0b, 0x08, 0x00, 0x09, 0x00, 0x00, 0x00
        /*0020*/ 	.byte	0x00, 0x00, 0x00, 0x00


//--------------------- .nv.info._Z13solve_sudokusPii --------------------------
	.section	.nv.info._Z13solve_sudokusPii,"",@"SHT_CUDA_INFO"
	.sectionflags	@""
	.align	4


	//----- nvinfo : EIATTR_CUDA_API_VERSION
	.align		4
        /*0000*/ 	.byte	0x04, 0x37
        /*0002*/ 	.short	(.L_9 - .L_8)
.L_8:
        /*0004*/ 	.word	0x00000082


	//----- nvinfo : EIATTR_KPARAM_INFO
	.align		4
.L_9:
        /*0008*/ 	.byte	0x04, 0x17
        /*000a*/ 	.short	(.L_11 - .L_10)
.L_10:
        /*000c*/ 	.word	0x00000000
        /*0010*/ 	.short	0x0001
        /*0012*/ 	.short	0x0008
        /*0014*/ 	.byte	0x00, 0xf0, 0x11, 0x00


	//----- nvinfo : EIATTR_KPARAM_INFO
	.align		4
.L_11:
        /*0018*/ 	.byte	0x04, 0x17
        /*001a*/ 	.short	(.L_13 - .L_12)
.L_12:
        /*001c*/ 	.word	0x00000000
        /*0020*/ 	.short	0x0000
        /*0022*/ 	.short	0x0000
        /*0024*/ 	.byte	0x00, 0xf5, 0x21, 0x00


	//----- nvinfo : EIATTR_SPARSE_MMA_MASK
	.align		4
.L_13:
        /*0028*/ 	.byte	0x03, 0x50
        /*002a*/ 	.short	0x0000


	//----- nvinfo : EIATTR_MAXREG_COUNT
	.align		4
        /*002c*/ 	.byte	0x03, 0x1b
        /*002e*/ 	.short	0x00ff


	//----- nvinfo : EIATTR_EXTERNS
	.align		4
        /*0030*/ 	.byte	0x04, 0x0f
        /*0032*/ 	.short	(.L_15 - .L_14)


	//   ....[0]....
	.align		4
.L_14:
        /*0034*/ 	.word	index@(vprintf)


	//----- nvinfo : EIATTR_MERCURY_ISA_VERSION
	.align		4
.L_15:
        /*0038*/ 	.byte	0x03, 0x5f
        /*003a*/ 	.short	0x0101


	//----- nvinfo : EIATTR_VRC_CTA_INIT_COUNT
	.align		4
        /*003c*/ 	.byte	0x02, 0x4a
	.zero		1
	.zero		1


	//----- nvinfo : EIATTR_SYSCALL_OFFSETS
	.align		4
        /*0040*/ 	.byte	0x04, 0x46
        /*0042*/ 	.short	(.L_17 - .L_16)


	//   ....[0]....
.L_16:
        /*0044*/ 	.word	0x00003d10


	//   ....[1]....
        /*0048*/ 	.word	0x00004590


	//----- nvinfo : EIATTR_EXIT_INSTR_OFFSETS
	.align		4
.L_17:
        /*004c*/ 	.byte	0x04, 0x1c
        /*004e*/ 	.short	(.L_19 - .L_18)


	//   ....[0]....
.L_18:
        /*0050*/ 	.word	0x000000c0


	//   ....[1]....
        /*0054*/ 	.word	0x00003d20


	//   ....[2]....
        /*0058*/ 	.word	0x000045a0


	//----- nvinfo : EIATTR_CRS_STACK_SIZE
	.align		4
.L_19:
        /*005c*/ 	.byte	0x04, 0x1e
        /*005e*/ 	.short	(.L_21 - .L_20)
.L_20:
        /*0060*/ 	.word	0x00000000


	//----- nvinfo : EIATTR_CBANK_PARAM_SIZE
	.align		4
.L_21:
        /*0064*/ 	.byte	0x03, 0x19
        /*0066*/ 	.short	0x000c


	//----- nvinfo : EIATTR_PARAM_CBANK
	.align		4
        /*0068*/ 	.byte	0x04, 0x0a
        /*006a*/ 	.short	(.L_23 - .L_22)
	.align		4
.L_22:
        /*006c*/ 	.word	index@(.nv.constant0._Z13solve_sudokusPii)
        /*0070*/ 	.short	0x0380
        /*0072*/ 	.short	0x000c


	//----- nvinfo : EIATTR_SW_WAR
	.align		4
.L_23:
        /*0074*/ 	.byte	0x04, 0x36
        /*0076*/ 	.short	(.L_25 - .L_24)
.L_24:
        /*0078*/ 	.word	0x00000008
.L_25:


//--------------------- .nv.callgraph             --------------------------
	.section	.nv.callgraph,"",@"SHT_CUDA_CALLGRAPH"
	.align	4
	.sectionentsize	8
	.align		4
        /*0000*/ 	.word	0x00000000
	.align		4
        /*0004*/ 	.word	0xffffffff
	.align		4
        /*0008*/ 	.word	index@(_Z13solve_sudokusPii)
	.align		4
        /*000c*/ 	.word	index@(vprintf)
	.align		4
        /*0010*/ 	.word	0x00000000
	.align		4
        /*0014*/ 	.word	0xfffffffe
	.align		4
        /*0018*/ 	.word	0x00000000
	.align		4
        /*001c*/ 	.word	0xfffffffd
	.align		4
        /*0020*/ 	.word	0x00000000
	.align		4
        /*0024*/ 	.word	0xfffffffc


//--------------------- .nv.constant4             --------------------------
	.section	.nv.constant4,"a",@progbits
	.align	8
	.align		8
.nv.constant4:
        /*0000*/ 	.dword	vprintf
	.align		8
        /*0008*/ 	.dword	$str
	.align		8
        /*0010*/ 	.dword	$str$1


//--------------------- .text._Z13solve_sudokusPii --------------------------
	.section	.text._Z13solve_sudokusPii,"ax",@progbits
	.align	128
        .global         _Z13solve_sudokusPii
        .type           _Z13solve_sudokusPii,@function
        .size           _Z13solve_sudokusPii,(.L_x_16 - _Z13solve_sudokusPii)
        .other          _Z13solve_sudokusPii,@"STO_CUDA_ENTRY STV_DEFAULT"
_Z13solve_sudokusPii:
.text._Z13solve_sudokusPii:
[----:B------:R-:W0:Y:S01]  /*0000*/  LDC R1, c[0x0][0x37c] ;  /* 0x0000df00ff017b82 */ /* 0x000e220000000800 */
[----:B------:R-:W1:Y:S01]  /*0010*/  S2R R3, SR_TID.X ;  /* 0x0000000000037919 */ /* 0x000e620000002100 */
[----:B------:R-:W2:Y:S06]  /*0020*/  LDCU UR4, c[0x0][0x2fc] ;  /* 0x00005f80ff0477ac */ /* 0x000eac0008000800 */
[----:B------:R-:W1:Y:S01]  /*0030*/  S2UR UR5, SR_CTAID.X ;  /* 0x00000000000579c3 */ /* 0x000e620000002500 */
[----:B0-----:R-:W-:Y:S01]  /*0040*/  VIADD R1, R1, 0xfffffae8 ;  /* 0xfffffae801017836 */ /* 0x001fe20000000000 */
[----:B------:R-:W0:Y:S06]  /*0050*/  LDCU UR6, c[0x0][0x388] ;  /* 0x00007100ff0677ac */ /* 0x000e2c0008000800 */
[----:B------:R-:W1:Y:S08]  /*0060*/  LDC R8, c[0x0][0x360] ;  /* 0x0000d800ff087b82 */ /* 0x000e700000000800 */
[----:B------:R-:W3:Y:S01]  /*0070*/  LDC R6, c[0x0][0x2f8] ;  /* 0x0000be00ff067b82 */ /* 0x000ee20000000800 */
[----:B-1----:R-:W-:-:S05]  /*0080*/  IMAD R8, R8, UR5, R3 ;  /* 0x0000000508087c24 */ /* 0x002fca000f8e0203 */
[----:B0-----:R-:W-:Y:S02]  /*0090*/  ISETP.GE.AND P0, PT, R8, UR6, PT ;  /* 0x0000000608007c0c */ /* 0x001fe4000bf06270 */
[----:B---3--:R-:W-:-:S04]  /*00a0*/  IADD3 R6, P1, P2, R1, 0x510, R6 ;  /* 0x0000051001067810 */ /* 0x008fc80007a3e006 */
[----:B--2---:R-:W-:-:S07]  /*00b0*/  IADD3.X R7, PT, PT, RZ, UR4, RZ, P1, P2 ;  /* 0x00000004ff077c10 */ /* 0x004fce0008fe44ff */
[----:B------:R-:W-:Y:S05]  /*00c0*/  @P0 EXIT ;  /* 0x000000000000094d */ /* 0x000fea0003800000 */
[----:B------:R-:W0:Y:S01]  /*00d0*/  LDC.64 R14, c[0x0][0x380] ;  /* 0x0000e000ff0e7b82 */ /* 0x000e220000000a00 */
[----:B------:R-:W-:Y:S01]  /*00e0*/  IMAD R3, R8, 0x51, RZ ;  /* 0x0000005108037824 */ /* 0x000fe200078e02ff */
[----:B------:R-:W1:Y:S01]  /*00f0*/  LDCU.64 UR36, c[0x0][0x358] ;  /* 0x00006b00ff2477ac */ /* 0x000e620008000a00 */
[----:B------:R-:W-:Y:S02]  /*0100*/  IMAD.MOV.U32 R0, RZ, RZ, RZ ;  /* 0x000000ffff007224 */ /* 0x000fe400078e00ff */
[----:B01----:R-:W-:-:S07]  /*0110*/  IMAD.WIDE R14, R3, 0x4, R14 ;  /* 0x00000004030e7825 */ /* 0x003fce00078e020e */
.L_x_2:
[----:B-1----:R-:W-:-:S06]  /*0120*/  IMAD.WIDE.U32 R2, R0, 0x4, R14 ;  /* 0x0000000400027825 */ /* 0x002fcc00078e000e */
[----:B------:R-:W2:Y:S01]  /*0130*/  LDG.E R2, desc[UR36][R2.64] ;  /* 0x0000002402027981 */ /* 0x000ea2000c1e1900 */
[----:B------:R-:W-:Y:S01]  /*0140*/  BSSY.RECONVERGENT B0, `(.L_x_0) ;  /* 0x00000fd000007945 */ /* 0x000fe20003800200 */
[----:B--2---:R-:W-:-:S13]  /*0150*/  ISETP.NE.AND P0, PT, R2, RZ, PT ;  /* 0x000000ff0200720c */ /* 0x004fda0003f05270 */
[----:B0-----:R-:W-:-:S05]  /*0160*/  @P0 IMAD R4, R0, 0x4, R1 ;  /* 0x0000000400040824 */ /* 0x001fca00078e0201 */
[----:B------:R0:W-:Y:S01]  /*0170*/  @P0 STL [R4], RZ ;  /* 0x000000ff04000387 */ /* 0x0001e20000100800 */
[----:B------:R-:W-:Y:S05]  /*0180*/  @P0 BRA `(.L_x_1) ;  /* 0x0000000c00e00947 */ /* 0x000fea0003800000 */
[----:B------:R-:W-:Y:S01]  /*0190*/  PRMT R3, R0, 0x9910, RZ ;  /* 0x0000991000037816 */ /* 0x000fe200000000ff */
[----:B------:R-:W-:-:S04]  /*01a0*/  IMAD.MOV.U32 R13, RZ, RZ, RZ ;  /* 0x000000ffff0d7224 */ /* 0x000fc800078e00ff */
[C---:B------:R-:W-:Y:S02]  /*01b0*/  IMAD R2, R3.reuse, 0x39, RZ ;  /* 0x0000003903027824 */ /* 0x040fe400078e02ff */
[----:B------:R-:W-:-:S03]  /*01c0*/  IMAD R3, R3, 0x13, RZ ;  /* 0x0000001303037824 */ /* 0x000fc600078e02ff */
[----:B------:R-:W-:Y:S02]  /*01d0*/  LOP3.LUT R2, R2, 0xffff, RZ, 0xc0, !PT ;  /* 0x0000ffff02027812 */ /* 0x000fe400078ec0ff */
[----:B------:R-:W-:Y:S02]  /*01e0*/  LOP3.LUT R3, R3, 0xffff, RZ, 0xc0, !PT ;  /* 0x0000ffff03037812 */ /* 0x000fe400078ec0ff */
[----:B------:R-:W-:Y:S02]  /*01f0*/  SHF.R.U32.HI R2, RZ, 0x9, R2 ;  /* 0x00000009ff027819 */ /* 0x000fe40000011602 */
[----:B------:R-:W-:Y:S02]  /*0200*/  SHF.R.U32.HI R3, RZ, 0x9, R3 ;  /* 0x00000009ff037819 */ /* 0x000fe40000011603 */
[----:B------:R-:W-:-:S05]  /*0210*/  PRMT R2, R2, 0x9910, RZ ;  /* 0x0000991002027816 */ /* 0x000fca00000000ff */
[----:B------:R-:W-:-:S04]  /*0220*/  IMAD R2, R2, 0x9, RZ ;  /* 0x0000000902027824 */ /* 0x000fc800078e02ff */
[----:B------:R-:W-:-:S05]  /*0230*/  IMAD.MOV R2, RZ, RZ, -R2 ;  /* 0x000000ffff027224 */ /* 0x000fca00078e0a02 */
[----:B------:R-:W-:-:S05]  /*0240*/  PRMT R5, R2, 0x7710, RZ ;  /* 0x0000771002057816 */ /* 0x000fca00000000ff */
[----:B------:R-:W-:Y:S01]  /*0250*/  IMAD.IADD R2, R5, 0x1, R0 ;  /* 0x0000000105027824 */ /* 0x000fe200078e0200 */
[----:B------:R-:W-:-:S04]  /*0260*/  PRMT R5, R3, 0x9910, RZ ;  /* 0x0000991003057816 */ /* 0x000fc800000000ff */
[C---:B0-----:R-:W-:Y:S02]  /*0270*/  LOP3.LUT R4, R2.reuse, 0xff, RZ, 0xc0, !PT ;  /* 0x000000ff02047812 */ /* 0x041fe400078ec0ff */
[----:B------:R-:W-:-:S03]  /*0280*/  LOP3.LUT R11, R2, 0xff, RZ, 0xc0, !PT ;  /* 0x000000ff020b7812 */ /* 0x000fc600078ec0ff */
[----:B------:R-:W-:-:S05]  /*0290*/  IMAD R4, R4, 0x56, RZ ;  /* 0x0000005604047824 */ /* 0x000fca00078e02ff */
[----:B------:R-:W-:-:S04]  /*02a0*/  SHF.R.U32.HI R4, RZ, 0x8, R4 ;  /* 0x00000008ff047819 */ /* 0x000fc80000011604 */
[----:B------:R-:W-:Y:S01]  /*02b0*/  PRMT R3, R4, 0x9910, RZ ;  /* 0x0000991004037816 */ /* 0x000fe200000000ff */
[----:B------:R-:W-:-:S04]  /*02c0*/  IMAD.MOV.U32 R4, RZ, RZ, R5 ;  /* 0x000000ffff047224 */ /* 0x000fc800078e0005 */
[----:B------:R-:W-:-:S05]  /*02d0*/  IMAD R3, R4, 0x3, R3 ;  /* 0x0000000304037824 */ /* 0x000fca00078e0203 */
[----:B------:R-:W-:-:S05]  /*02e0*/  LOP3.LUT R4, R3, 0xff, RZ, 0xc0, !PT ;  /* 0x000000ff03047812 */ /* 0x000fca00078ec0ff */
[----:B------:R-:W-:-:S05]  /*02f0*/  IMAD R4, R4, 0x56, RZ ;  /* 0x0000005604047824 */ /* 0x000fca00078e02ff */
[----:B------:R-:W-:-:S04]  /*0300*/  SHF.R.U32.HI R5, RZ, 0x8, R4 ;  /* 0x00000008ff057819 */ /* 0x000fc80000011604 */
[----:B------:R-:W-:-:S05]  /*0310*/  PRMT R4, R5, 0x9910, RZ ;  /* 0x0000991005047816 */ /* 0x000fca00000000ff */
[----:B------:R-:W-:-:S04]  /*0320*/  IMAD R4, R4, 0x3, RZ ;  /* 0x0000000304047824 */ /* 0x000fc800078e02ff */
[----:B------:R-:W-:-:S05]  /*0330*/  IMAD.MOV R4, RZ, RZ, -R4 ;  /* 0x000000ffff047224 */ /* 0x000fca00078e0a04 */
[----:B------:R-:W-:-:S05]  /*0340*/  PRMT R4, R4, 0x7710, RZ ;  /* 0x0000771004047816 */ /* 0x000fca00000000ff */
[----:B------:R-:W-:-:S05]  /*0350*/  IMAD.IADD R3, R3, 0x1, R4 ;  /* 0x0000000103037824 */ /* 0x000fca00078e0204 */
[----:B------:R-:W-:Y:S01]  /*0360*/  PRMT R12, R3, 0x9910, RZ ;  /* 0x00009910030c7816 */ /* 0x000fe200000000ff */
[----:B------:R-:W-:Y:S02]  /*0370*/  IMAD.IADD R3, R0, 0x1, -R11 ;  /* 0x0000000100037824 */ /* 0x000fe400078e0a0b */
[----:B------:R-:W-:-:S04]  /*0380*/  IMAD.WIDE.U32 R10, R11, 0x4, R14 ;  /* 0x000000040b0a7825 */ /* 0x000fc800078e000e */
[----:B------:R-:W-:Y:S01]  /*0390*/  IMAD R12, R12, 0x3, RZ ;  /* 0x000000030c0c7824 */ /* 0x000fe200078e02ff */
[----:B------:R-:W2:Y:S01]  /*03a0*/  LDG.E R20, desc[UR36][R10.64] ;  /* 0x000000240a147981 */ /* 0x000ea2000c1e1900 */
[----:B------:R-:W-:-:S03]  /*03b0*/  IMAD.WIDE.U32 R2, R3, 0x4, R14 ;  /* 0x0000000403027825 */ /* 0x000fc600078e000e */
[----:B------:R-:W-:Y:S01]  /*03c0*/  LOP3.LUT R12, R12, 0xff, RZ, 0xc0, !PT ;  /* 0x000000ff0c0c7812 */ /* 0x000fe200078ec0ff */
[----:B------:R-:W3:Y:S04]  /*03d0*/  LDG.E R18, desc[UR36][R10.64+0x24] ;  /* 0x000024240a127981 */ /* 0x000ee8000c1e1900 */
[----:B------:R-:W-:Y:S01]  /*03e0*/  IMAD.WIDE.U32 R12, R5, 0x1b, R12 ;  /* 0x0000001b050c7825 */ /* 0x000fe200078e000c */
[----:B------:R-:W4:Y:S02]  /*03f0*/  LDG.E R9, desc[UR36][R2.64] ;  /* 0x0000002402097981 */ /* 0x000f24000c1e1900 */
[C---:B------:R-:W-:Y:S02]  /*0400*/  LEA R4, P0, R12.reuse, R14, 0x2 ;  /* 0x0000000e0c047211 */ /* 0x040fe400078010ff */
[----:B------:R-:W5:Y:S02]  /*0410*/  LDG.E R17, desc[UR36][R2.64+0x4] ;  /* 0x0000042402117981 */ /* 0x000f64000c1e1900 */
[----:B------:R-:W-:-:S02]  /*0420*/  LEA.HI.X R5, R12, R15, R13, 0x2, P0 ;  /* 0x0000000f0c057211 */ /* 0x000fc400000f140d */
[----:B------:R-:W5:Y:S04]  /*0430*/  LDG.E R21, desc[UR36][R2.64+0x8] ;  /* 0x0000082402157981 */ /* 0x000f68000c1e1900 */
[----:B------:R-:W3:Y:S04]  /*0440*/  LDG.E R24, desc[UR36][R4.64] ;  /* 0x0000002404187981 */ /* 0x000ee8000c1e1900 */
[----:B------:R-:W5:Y:S04]  /*0450*/  LDG.E R16, desc[UR36][R4.64+0x4] ;  /* 0x0000042404107981 */ /* 0x000f68000c1e1900 */
[----:B------:R-:W5:Y:S04]  /*0460*/  LDG.E R12, desc[UR36][R10.64+0x48] ;  /* 0x000048240a0c7981 */ /* 0x000f68000c1e1900 */
[----:B------:R-:W5:Y:S01]  /*0470*/  LDG.E R19, desc[UR36][R4.64+0x8] ;  /* 0x0000082404137981 */ /* 0x000f62000c1e1900 */
[----:B------:R-:W-:Y:S01]  /*0480*/  IMAD.MOV.U32 R13, RZ, RZ, 0x1 ;  /* 0x00000001ff0d7424 */ /* 0x000fe200078e00ff */
[C---:B--2---:R-:W-:Y:S01]  /*0490*/  ISETP.GT.AND P2, PT, R20.reuse, RZ, PT ;  /* 0x000000ff1400720c */ /* 0x044fe20003f44270 */
[----:B------:R-:W-:-:S05]  /*04a0*/  VIADD R22, R20, 0xffffffff ;  /* 0xffffffff14167836 */ /* 0x000fca0000000000 */
[----:B------:R-:W-:Y:S01]  /*04b0*/  SHF.L.U32 R22, R13, R22, RZ ;  /* 0x000000160d167219 */ /* 0x000fe200000006ff */
[----:B----4-:R-:W-:-:S03]  /*04c0*/  VIADD R20, R9, 0xffffffff ;  /* 0xffffffff09147836 */ /* 0x010fc60000000000 */
[----:B------:R-:W-:Y:S02]  /*04d0*/  LOP3.LUT R22, RZ, R22, RZ, 0x33, !PT ;  /* 0x00000016ff167212 */ /* 0x000fe400078e33ff */
[----:B------:R-:W-:Y:S01]  /*04e0*/  SHF.L.U32 R20, R13, R20, RZ ;  /* 0x000000140d147219 */ /* 0x000fe200000006ff */
[----:B---3--:R-:W-:Y:S01]  /*04f0*/  VIADD R26, R24, 0xffffffff ;  /* 0xffffffff181a7836 */ /* 0x008fe20000000000 */
[----:B------:R-:W-:-:S04]  /*0500*/  ISETP.GT.AND P0, PT, R9, RZ, PT ;  /* 0x000000ff0900720c */ /* 0x000fc80003f04270 */
[----:B------:R-:W-:Y:S02]  /*0510*/  SHF.L.U32 R26, R13, R26, RZ ;  /* 0x0000001a0d1a7219 */ /* 0x000fe400000006ff */
[----:B------:R-:W-:Y:S02]  /*0520*/  LOP3.LUT R20, R20, 0x1ff, RZ, 0xc, !PT ;  /* 0x000001ff14147812 */ /* 0x000fe400078e0cff */
[----:B------:R-:W-:Y:S02]  /*0530*/  ISETP.GT.AND P1, PT, R24, RZ, PT ;  /* 0x000000ff1800720c */ /* 0x000fe40003f24270 */
[----:B------:R-:W-:Y:S02]  /*0540*/  LOP3.LUT R26, RZ, R26, RZ, 0x33, !PT ;  /* 0x0000001aff1a7212 */ /* 0x000fe400078e33ff */
[----:B------:R-:W-:Y:S02]  /*0550*/  SEL R23, R22, 0xffffffff, P2 ;  /* 0xffffffff16177807 */ /* 0x000fe40001000000 */
[----:B------:R-:W-:-:S02]  /*0560*/  SEL R20, R20, 0x1ff, P0 ;  /* 0x000001ff14147807 */ /* 0x000fc40000000000 */
[----:B------:R-:W-:Y:S01]  /*0570*/  SEL R22, R26, 0xffffffff, P1 ;  /* 0xffffffff1a167807 */ /* 0x000fe20000800000 */
[----:B-----5:R-:W-:Y:S01]  /*0580*/  VIADD R26, R16, 0xffffffff ;  /* 0xffffffff101a7836 */ /* 0x020fe20000000000 */
[----:B------:R-:W-:Y:S02]  /*0590*/  ISETP.GT.AND P1, PT, R18, RZ, PT ;  /* 0x000000ff1200720c */ /* 0x000fe40003f24270 */
[----:B------:R-:W-:Y:S01]  /*05a0*/  LOP3.LUT R22, R22, R20, R23, 0x80, !PT ;  /* 0x0000001416167212 */ /* 0x000fe200078e8017 */
[----:B------:R-:W-:Y:S02]  /*05b0*/  VIADD R20, R18, 0xffffffff ;  /* 0xffffffff12147836 */ /* 0x000fe40000000000 */
[----:B------:R-:W-:Y:S01]  /*05c0*/  VIADD R18, R17, 0xffffffff ;  /* 0xffffffff11127836 */ /* 0x000fe20000000000 */
[C---:B------:R-:W-:Y:S02]  /*05d0*/  SHF.L.U32 R26, R13.reuse, R26, RZ ;  /* 0x0000001a0d1a7219 */ /* 0x040fe400000006ff */
[----:B------:R-:W-:-:S02]  /*05e0*/  SHF.L.U32 R20, R13, R20, RZ ;  /* 0x000000140d147219 */ /* 0x000fc400000006ff */
[----:B------:R-:W-:Y:S02]  /*05f0*/  SHF.L.U32 R18, R13, R18, RZ ;  /* 0x000000120d127219 */ /* 0x000fe400000006ff */
[----:B------:R-:W-:Y:S02]  /*0600*/  ISETP.GT.AND P0, PT, R17, RZ, PT ;  /* 0x000000ff1100720c */ /* 0x000fe40003f04270 */
[----:B------:R-:W-:Y:S02]  /*0610*/  LOP3.LUT R20, RZ, R20, RZ, 0x33, !PT ;  /* 0x00000014ff147212 */ /* 0x000fe400078e33ff */
[----:B------:R-:W-:Y:S02]  /*0620*/  LOP3.LUT R18, RZ, R18, RZ, 0x33, !PT ;  /* 0x00000012ff127212 */ /* 0x000fe400078e33ff */
[----:B------:R-:W-:Y:S02]  /*0630*/  ISETP.GT.AND P3, PT, R16, RZ, PT ;  /* 0x000000ff1000720c */ /* 0x000fe40003f64270 */
[----:B------:R-:W-:-:S02]  /*0640*/  LOP3.LUT R26, RZ, R26, RZ, 0x33, !PT ;  /* 0x0000001aff1a7212 */ /* 0x000fc400078e33ff */
[----:B------:R-:W-:Y:S02]  /*0650*/  SEL R25, R20, 0x1ff, P1 ;  /* 0x000001ff14197807 */ /* 0x000fe40000800000 */
[----:B------:R-:W-:Y:S02]  /*0660*/  SEL R18, R18, 0x1ff, P0 ;  /* 0x000001ff12127807 */ /* 0x000fe40000000000 */
[----:B------:R-:W-:Y:S01]  /*0670*/  SEL R26, R26, 0x1ff, P3 ;  /* 0x000001ff1a1a7807 */ /* 0x000fe20001800000 */
[----:B------:R-:W-:Y:S01]  /*0680*/  VIADD R20, R19, 0xffffffff ;  /* 0xffffffff13147836 */ /* 0x000fe20000000000 */
[----:B------:R-:W-:Y:S02]  /*0690*/  ISETP.GT.AND P0, PT, R12, RZ, PT ;  /* 0x000000ff0c00720c */ /* 0x000fe40003f04270 */
[----:B------:R-:W-:Y:S01]  /*06a0*/  LOP3.LUT R25, R26, R18, R25, 0x80, !PT ;  /* 0x000000121a197212 */ /* 0x000fe200078e8019 */
[----:B------:R-:W-:Y:S02]  /*06b0*/  VIADD R18, R12, 0xffffffff ;  /* 0xffffffff0c127836 */ /* 0x000fe40000000000 */
[----:B------:R-:W-:Y:S01]  /*06c0*/  VIADD R12, R21, 0xffffffff ;  /* 0xffffffff150c7836 */ /* 0x000fe20000000000 */
[----:B------:R-:W-:-:S02]  /*06d0*/  SHF.L.U32 R20, R13, R20, RZ ;  /* 0x000000140d147219 */ /* 0x000fc400000006ff */
[C---:B------:R-:W-:Y:S02]  /*06e0*/  SHF.L.U32 R18, R13.reuse, R18, RZ ;  /* 0x000000120d127219 */ /* 0x040fe400000006ff */
[----:B------:R-:W-:Y:S02]  /*06f0*/  SHF.L.U32 R12, R13, R12, RZ ;  /* 0x0000000c0d0c7219 */ /* 0x000fe400000006ff */
[----:B------:R-:W-:Y:S02]  /*0700*/  LOP3.LUT R18, RZ, R18, RZ, 0x33, !PT ;  /* 0x00000012ff127212 */ /* 0x000fe400078e33ff */
[----:B------:R-:W-:Y:S02]  /*0710*/  ISETP.GT.AND P3, PT, R21, RZ, PT ;  /* 0x000000ff1500720c */ /* 0x000fe40003f64270 */
[----:B------:R-:W-:Y:S02]  /*0720*/  LOP3.LUT R12, RZ, R12, RZ, 0x33, !PT ;  /* 0x0000000cff0c7212 */ /* 0x000fe400078e33ff */
[----:B------:R-:W-:-:S02]  /*0730*/  ISETP.GT.AND P4, PT, R19, RZ, PT ;  /* 0x000000ff1300720c */ /* 0x000fc40003f84270 */
[----:B------:R-:W-:Y:S02]  /*0740*/  LOP3.LUT R20, RZ, R20, RZ, 0x33, !PT ;  /* 0x00000014ff147212 */ /* 0x000fe400078e33ff */
[----:B------:R-:W-:Y:S02]  /*0750*/  SEL R23, R18, 0xffffffff, P0 ;  /* 0xffffffff12177807 */ /* 0x000fe40000000000 */
[----:B------:R-:W-:Y:S01]  /*0760*/  SEL R12, R12, 0xffffffff, P3 ;  /* 0xffffffff0c0c7807 */ /* 0x000fe20001800000 */
[----:B------:R-:W2:Y:S01]  /*0770*/  LDG.E R18, desc[UR36][R10.64+0x6c] ;  /* 0x00006c240a127981 */ /* 0x000ea2000c1e1900 */
[----:B------:R-:W-:-:S04]  /*0780*/  SEL R20, R20, 0xffffffff, P4 ;  /* 0xffffffff14147807 */ /* 0x000fc80002000000 */
[----:B------:R-:W-:Y:S02]  /*0790*/  LOP3.LUT R20, R20, R12, R23, 0x80, !PT ;  /* 0x0000000c14147212 */ /* 0x000fe400078e8017 */
[----:B------:R-:W3:Y:S04]  /*07a0*/  LDG.E R23, desc[UR36][R2.64+0xc] ;  /* 0x00000c2402177981 */ /* 0x000ee8000c1e1900 */
[----:B------:R-:W4:Y:S01]  /*07b0*/  LDG.E R12, desc[UR36][R4.64+0x24] ;  /* 0x00002424040c7981 */ /* 0x000f22000c1e1900 */
[----:B------:R-:W-:Y:S02]  /*07c0*/  ISETP.GT.OR P3, PT, R9, RZ, P2 ;  /* 0x000000ff0900720c */ /* 0x000fe40001764670 */
[----:B------:R-:W-:Y:S02]  /*07d0*/  ISETP.GT.OR P1, PT, R17, RZ, P1 ;  /* 0x000000ff1100720c */ /* 0x000fe40000f24670 */
[----:B------:R-:W-:Y:S01]  /*07e0*/  ISETP.GT.OR P3, PT, R24, RZ, P3 ;  /* 0x000000ff1800720c */ /* 0x000fe20001f64670 */
[----:B------:R-:W5:Y:S01]  /*07f0*/  LDG.E R17, desc[UR36][R4.64+0x28] ;  /* 0x0000282404117981 */ /* 0x000f62000c1e1900 */
[----:B------:R-:W-:-:S03]  /*0800*/  ISETP.GT.OR P1, PT, R16, RZ, P1 ;  /* 0x000000ff1000720c */ /* 0x000fc60000f24670 */
[----:B------:R-:W5:Y:S04]  /*0810*/  LDG.E R24, desc[UR36][R10.64+0x90] ;  /* 0x000090240a187981 */ /* 0x000f68000c1e1900 */
[----:B------:R-:W5:Y:S01]  /*0820*/  LDG.E R16, desc[UR36][R2.64+0x10] ;  /* 0x0000102402107981 */ /* 0x000f62000c1e1900 */
[----:B------:R-:W-:Y:S02]  /*0830*/  IMAD R9, R0, 0x4, R1 ;  /* 0x0000000400097824 */ /* 0x000fe400078e0201 */
[----:B------:R-:W-:Y:S01]  /*0840*/  IMAD.MOV.U32 R29, RZ, RZ, 0x1ff ;  /* 0x000001ffff1d7424 */ /* 0x000fe200078e00ff */
[----:B------:R-:W-:-:S04]  /*0850*/  ISETP.GT.OR P0, PT, R21, RZ, P0 ;  /* 0x000000ff1500720c */ /* 0x000fc80000704670 */
[----:B------:R0:W-:Y:S04]  /*0860*/  STL [R9], R29 ;  /* 0x0000001d09007387 */ /* 0x0001e80000100800 */
[----:B------:R1:W-:Y:S01]  /*0870*/  @P3 STL [R9], R22 ;  /* 0x0000001609003387 */ /* 0x0003e20000100800 */
[----:B------:R-:W-:-:S03]  /*0880*/  ISETP.GT.OR P0, PT, R19, RZ, P0 ;  /* 0x000000ff1300720c */ /* 0x000fc60000704670 */
[----:B------:R-:W5:Y:S04]  /*0890*/  LDG.E R19, desc[UR36][R2.64+0x18] ;  /* 0x0000182402137981 */ /* 0x000f68000c1e1900 */
[----:B0-----:R-:W5:Y:S01]  /*08a0*/  LDG.E R29, desc[UR36][R10.64+0x120] ;  /* 0x000120240a1d7981 */ /* 0x001f62000c1e1900 */
[C---:B--2---:R-:W-:Y:S01]  /*08b0*/  ISETP.GT.AND P2, PT, R18.reuse, RZ, PT ;  /* 0x000000ff1200720c */ /* 0x044fe20003f44270 */
[----:B------:R-:W-:Y:S02]  /*08c0*/  VIADD R26, R18, 0xffffffff ;  /* 0xffffffff121a7836 */ /* 0x000fe40000000000 */
[----:B---3--:R-:W-:Y:S02]  /*08d0*/  VIADD R18, R23, 0xffffffff ;  /* 0xffffffff17127836 */ /* 0x008fe40000000000 */
[----:B----4-:R-:W-:-:S03]  /*08e0*/  VIADD R28, R12, 0xffffffff ;  /* 0xffffffff0c1c7836 */ /* 0x010fc60000000000 */
[C---:B------:R-:W-:Y:S02]  /*08f0*/  SHF.L.U32 R27, R13.reuse, R18, RZ ;  /* 0x000000120d1b7219 */ /* 0x040fe400000006ff */
[C---:B------:R-:W-:Y:S02]  /*0900*/  SHF.L.U32 R26, R13.reuse, R26, RZ ;  /* 0x0000001a0d1a7219 */ /* 0x040fe400000006ff */
[----:B------:R-:W-:Y:S02]  /*0910*/  SHF.L.U32 R18, R13, R28, RZ ;  /* 0x0000001c0d127219 */ /* 0x000fe400000006ff */
[----:B------:R-:W-:Y:S02]  /*0920*/  ISETP.GT.AND P4, PT, R23, RZ, PT ;  /* 0x000000ff1700720c */ /* 0x000fe40003f84270 */
[----:B------:R-:W-:Y:S02]  /*0930*/  LOP3.LUT R26, RZ, R26, RZ, 0x33, !PT ;  /* 0x0000001aff1a7212 */ /* 0x000fe400078e33ff */
[----:B------:R-:W-:-:S02]  /*0940*/  LOP3.LUT R27, RZ, R27, RZ, 0x33, !PT ;  /* 0x0000001bff1b7212 */ /* 0x000fc400078e33ff */
[----:B------:R-:W-:Y:S02]  /*0950*/  ISETP.GT.AND P5, PT, R12, RZ, PT ;  /* 0x000000ff0c00720c */ /* 0x000fe40003fa4270 */
[----:B------:R-:W-:Y:S02]  /*0960*/  LOP3.LUT R18, RZ, R18, RZ, 0x33, !PT ;  /* 0x00000012ff127212 */ /* 0x000fe400078e33ff */
[----:B------:R-:W-:Y:S02]  /*0970*/  SEL R26, R26, 0xffffffff, P2 ;  /* 0xffffffff1a1a7807 */ /* 0x000fe40001000000 */
[----:B------:R-:W-:Y:S02]  /*0980*/  SEL R27, R27, 0xffffffff, P4 ;  /* 0xffffffff1b1b7807 */ /* 0x000fe40002000000 */
[----:B------:R-:W-:Y:S01]  /*0990*/  SEL R18, R18, 0xffffffff, P5 ;  /* 0xffffffff12127807 */ /* 0x000fe20002800000 */
[----:B-----5:R-:W-:Y:S01]  /*09a0*/  VIADD R21, R17, 0xffffffff ;  /* 0xffffffff11157836 */ /* 0x020fe20000000000 */
[----:B------:R-:W-:-:S02]  /*09b0*/  ISETP.GT.AND P3, PT, R24, RZ, PT ;  /* 0x000000ff1800720c */ /* 0x000fc40003f64270 */
[----:B------:R-:W-:Y:S01]  /*09c0*/  LOP3.LUT R18, R18, R27, R26, 0x80, !PT ;  /* 0x0000001b12127212 */ /* 0x000fe200078e801a */
[----:B------:R-:W-:Y:S01]  /*09d0*/  VIADD R26, R24, 0xffffffff ;  /* 0xffffffff181a7836 */ /* 0x000fe20000000000 */
[----:B------:R-:W-:Y:S01]  /*09e0*/  SHF.L.U32 R21, R13, R21, RZ ;  /* 0x000000150d157219 */ /* 0x000fe200000006ff */
[----:B------:R-:W-:Y:S01]  /*09f0*/  VIADD R24, R16, 0xffffffff ;  /* 0xffffffff10187836 */ /* 0x000fe20000000000 */
[----:B------:R-:W-:Y:S01]  /*0a00*/  LOP3.LUT R28, R25, R22, RZ, 0xc0, !PT ;  /* 0x00000016191c7212 */ /* 0x000fe200078ec0ff */
[----:B------:R-:W2:Y:S01]  /*0a10*/  LDG.E R27, desc[UR36][R10.64+0xfc] ;  /* 0x0000fc240a1b7981 */ /* 0x000ea2000c1e1900 */
[C---:B------:R-:W-:Y:S02]  /*0a20*/  SHF.L.U32 R26, R13.reuse, R26, RZ ;  /* 0x0000001a0d1a7219 */ /* 0x040fe400000006ff */
[----:B------:R-:W-:Y:S02]  /*0a30*/  SHF.L.U32 R24, R13, R24, RZ ;  /* 0x000000180d187219 */ /* 0x000fe400000006ff */
[----:B------:R-:W-:-:S02]  /*0a40*/  LOP3.LUT R26, RZ, R26, RZ, 0x33, !PT ;  /* 0x0000001aff1a7212 */ /* 0x000fc400078e33ff */
[----:B------:R-:W-:Y:S02]  /*0a50*/  ISETP.GT.AND P4, PT, R16, RZ, PT ;  /* 0x000000ff1000720c */ /* 0x000fe40003f84270 */
[----:B------:R-:W-:Y:S02]  /*0a60*/  LOP3.LUT R24, RZ, R24, RZ, 0x33, !PT ;  /* 0x00000018ff187212 */ /* 0x000fe400078e33ff */
[----:B------:R-:W-:Y:S02]  /*0a70*/  ISETP.GT.AND P5, PT, R17, RZ, PT ;  /* 0x000000ff1100720c */ /* 0x000fe40003fa4270 */
[----:B------:R-:W-:Y:S02]  /*0a80*/  LOP3.LUT R25, RZ, R21, RZ, 0x33, !PT ;  /* 0x00000015ff197212 */ /* 0x000fe400078e33ff */
[----:B------:R-:W-:Y:S02]  /*0a90*/  SEL R21, R26, 0xffffffff, P3 ;  /* 0xffffffff1a157807 */ /* 0x000fe40001800000 */
[----:B-1----:R-:W-:Y:S01]  /*0aa0*/  SEL R22, R24, 0xffffffff, P4 ;  /* 0xffffffff18167807 */ /* 0x002fe20002000000 */
[----:B------:R0:W-:Y:S01]  /*0ab0*/  @P1 STL [R9], R28 ;  /* 0x0000001c09001387 */ /* 0x0001e20000100800 */
[----:B------:R-:W-:-:S02]  /*0ac0*/  SEL R25, R25, 0xffffffff, P5 ;  /* 0xffffffff19197807 */ /* 0x000fc40002800000 */
[----:B------:R-:W-:Y:S01]  /*0ad0*/  ISETP.GT.OR P4, PT, R23, RZ, P2 ;  /* 0x000000ff1700720c */ /* 0x000fe20001784670 */
[----:B------:R-:W3:Y:S01]  /*0ae0*/  LDG.E R24, desc[UR36][R4.64+0x2c] ;  /* 0x00002c2404187981 */ /* 0x000ee2000c1e1900 */
[----:B------:R-:W-:-:S03]  /*0af0*/  LOP3.LUT R22, R25, R22, R21, 0x80, !PT ;  /* 0x0000001619167212 */ /* 0x000fc600078e8015 */
[----:B------:R-:W4:Y:S04]  /*0b00*/  LDG.E R21, desc[UR36][R10.64+0xb4] ;  /* 0x0000b4240a157981 */ /* 0x000f28000c1e1900 */
[----:B------:R-:W5:Y:S01]  /*0b10*/  LDG.E R23, desc[UR36][R2.64+0x14] ;  /* 0x0000142402177981 */ /* 0x000f62000c1e1900 */
[----:B------:R-:W-:-:S03]  /*0b20*/  ISETP.GT.OR P4, PT, R12, RZ, P4 ;  /* 0x000000ff0c00720c */ /* 0x000fc60002784670 */
[----:B------:R1:W2:Y:S04]  /*0b30*/  LDG.E R12, desc[UR36][R10.64+0xd8] ;  /* 0x0000d8240a0c7981 */ /* 0x0002a8000c1e1900 */
[----:B------:R-:W2:Y:S01]  /*0b40*/  LDG.E R25, desc[UR36][R4.64+0x48] ;  /* 0x0000482404197981 */ /* 0x000ea2000c1e1900 */
[----:B------:R-:W-:Y:S02]  /*0b50*/  ISETP.GT.OR P3, PT, R16, RZ, P3 ;  /* 0x000000ff1000720c */ /* 0x000fe40001f64670 */
[----:B------:R-:W-:Y:S01]  /*0b60*/  LOP3.LUT R20, R20, R28, RZ, 0xc0, !PT ;  /* 0x0000001c14147212 */ /* 0x000fe200078ec0ff */
[----:B------:R-:W2:Y:S04]  /*0b70*/  LDG.E R16, desc[UR36][R2.64+0x1c] ;  /* 0x00001c2402107981 */ /* 0x000ea8000c1e1900 */
[----:B0-----:R-:W2:Y:S04]  /*0b80*/  LDG.E R28, desc[UR36][R4.64+0x4c] ;  /* 0x00004c24041c7981 */ /* 0x001ea8000c1e1900 */
[----:B------:R3:W2:Y:S04]  /*0b90*/  LDG.E R26, desc[UR36][R2.64+0x20] ;  /* 0x00002024021a7981 */ /* 0x0006a8000c1e1900 */
[----:B------:R0:W2:Y:S01]  /*0ba0*/  LDG.E R4, desc[UR36][R4.64+0x50] ;  /* 0x0000502404047981 */ /* 0x0000a2000c1e1900 */
[----:B-1----:R-:W-:-:S05]  /*0bb0*/  VIADD R10, R19, 0xffffffff ;  /* 0xffffffff130a7836 */ /* 0x002fca0000000000 */
[----:B------:R-:W-:Y:S02]  /*0bc0*/  SHF.L.U32 R10, R13, R10, RZ ;  /* 0x0000000a0d0a7219 */ /* 0x000fe400000006ff */
[----:B------:R-:W-:Y:S02]  /*0bd0*/  ISETP.GT.OR P3, PT, R17, RZ, P3 ;  /* 0x000000ff1100720c */ /* 0x000fe40001f64670 */
[----:B------:R-:W-:-:S04]  /*0be0*/  LOP3.LUT R18, R18, R20, RZ, 0xc0, !PT ;  /* 0x0000001412127212 */ /* 0x000fc800078ec0ff */
[----:B------:R-:W-:Y:S01]  /*0bf0*/  LOP3.LUT R22, R22, R18, RZ, 0xc0, !PT ;  /* 0x0000001216167212 */ /* 0x000fe200078ec0ff */
[----:B------:R1:W-:Y:S04]  /*0c00*/  @P0 STL [R9], R20 ;  /* 0x0000001409000387 */ /* 0x0003e80000100800 */
[----:B------:R1:W-:Y:S04]  /*0c10*/  @P4 STL [R9], R18 ;  /* 0x0000001209004387 */ /* 0x0003e80000100800 */
[----:B------:R1:W-:Y:S01]  /*0c20*/  @P3 STL [R9], R22 ;  /* 0x0000001609003387 */ /* 0x0003e20000100800 */
[C---:B----4-:R-:W-:Y:S01]  /*0c30*/  ISETP.GT.AND P5, PT, R21.reuse, RZ, PT ;  /* 0x000000ff1500720c */ /* 0x050fe20003fa4270 */
[----:B------:R-:W-:-:S02]  /*0c40*/  VIADD R21, R21, 0xffffffff ;  /* 0xffffffff15157836 */ /* 0x000fc40000000000 */
[----:B---3--:R-:W-:Y:S01]  /*0c50*/  VIADD R2, R24, 0xffffffff ;  /* 0xffffffff18027836 */ /* 0x008fe20000000000 */
[C---:B-----5:R-:W-:Y:S02]  /*0c60*/  ISETP.GT.AND P1, PT, R23.reuse, RZ, PT ;  /* 0x000000ff1700720c */ /* 0x060fe40003f24270 */
[C---:B------:R-:W-:Y:S01]  /*0c70*/  ISETP.GT.OR P2, PT, R23.reuse, RZ, P5 ;  /* 0x000000ff1700720c */ /* 0x040fe20002f44670 */
[----:B------:R-:W-:Y:S01]  /*0c80*/  VIADD R23, R23, 0xffffffff ;  /* 0xffffffff17177836 */ /* 0x000fe20000000000 */
[C---:B------:R-:W-:Y:S02]  /*0c90*/  SHF.L.U32 R21, R13.reuse, R21, RZ ;  /* 0x000000150d157219 */ /* 0x040fe400000006ff */
[C---:B------:R-:W-:Y:S02]  /*0ca0*/  SHF.L.U32 R2, R13.reuse, R2, RZ ;  /* 0x000000020d027219 */ /* 0x040fe400000006ff */
[----:B------:R-:W-:Y:S02]  /*0cb0*/  SHF.L.U32 R23, R13, R23, RZ ;  /* 0x000000170d177219 */ /* 0x000fe400000006ff */
[----:B------:R-:W-:-:S02]  /*0cc0*/  LOP3.LUT R21, RZ, R21, RZ, 0x33, !PT ;  /* 0x00000015ff157212 */ /* 0x000fc400078e33ff */
[----:B------:R-:W-:Y:S02]  /*0cd0*/  LOP3.LUT R23, RZ, R23, RZ, 0x33, !PT ;  /* 0x00000017ff177212 */ /* 0x000fe400078e33ff */
[----:B------:R-:W-:Y:S02]  /*0ce0*/  ISETP.GT.AND P6, PT, R24, RZ, PT ;  /* 0x000000ff1800720c */ /* 0x000fe40003fc4270 */
[----:B------:R-:W-:Y:S02]  /*0cf0*/  LOP3.LUT R3, RZ, R2, RZ, 0x33, !PT ;  /* 0x00000002ff037212 */ /* 0x000fe400078e33ff */
[----:B------:R-:W-:Y:S02]  /*0d00*/  SEL R21, R21, 0xffffffff, P5 ;  /* 0xffffffff15157807 */ /* 0x000fe40002800000 */
[----:B------:R-:W-:Y:S02]  /*0d10*/  SEL R2, R23, 0xffffffff, P1 ;  /* 0xffffffff17027807 */ /* 0x000fe40000800000 */
[----:B------:R-:W-:-:S02]  /*0d20*/  SEL R3, R3, 0xffffffff, P6 ;  /* 0xffffffff03037807 */ /* 0x000fc40003000000 */
[----:B------:R-:W-:Y:S01]  /*0d30*/  ISETP.GT.OR P2, PT, R24, RZ, P2 ;  /* 0x000000ff1800720c */ /* 0x000fe20001744670 */
[----:B--2---:R-:W-:Y:S01]  /*0d40*/  VIADD R24, R25, 0xffffffff ;  /* 0xffffffff19187836 */ /* 0x004fe20000000000 */
[C---:B------:R-:W-:Y:S01]  /*0d50*/  ISETP.GT.AND P5, PT, R12.reuse, RZ, PT ;  /* 0x000000ff0c00720c */ /* 0x040fe20003fa4270 */
[----:B------:R-:W-:Y:S01]  /*0d60*/  VIADD R12, R12, 0xffffffff ;  /* 0xffffffff0c0c7836 */ /* 0x000fe20000000000 */
[----:B------:R-:W-:Y:S02]  /*0d70*/  LOP3.LUT R2, R3, R2, R21, 0x80, !PT ;  /* 0x0000000203027212 */ /* 0x000fe400078e8015 */
[----:B------:R-:W-:Y:S02]  /*0d80*/  ISETP.GT.AND P6, PT, R19, RZ, PT ;  /* 0x000000ff1300720c */ /* 0x000fe40003fc4270 */
[----:B------:R-:W-:Y:S02]  /*0d90*/  LOP3.LUT R3, RZ, R10, RZ, 0x33, !PT ;  /* 0x0000000aff037212 */ /* 0x000fe400078e33ff */
[----:B------:R-:W-:-:S02]  /*0da0*/  SHF.L.U32 R12, R13, R12, RZ ;  /* 0x0000000c0d0c7219 */ /* 0x000fc400000006ff */
[----:B------:R-:W-:Y:S02]  /*0db0*/  SHF.L.U32 R24, R13, R24, RZ ;  /* 0x000000180d187219 */ /* 0x000fe400000006ff */
[----:B------:R-:W-:Y:S02]  /*0dc0*/  SEL R3, R3, 0xffffffff, P6 ;  /* 0xffffffff03037807 */ /* 0x000fe40003000000 */
[----:B------:R-:W-:Y:S02]  /*0dd0*/  LOP3.LUT R12, RZ, R12, RZ, 0x33, !PT ;  /* 0x0000000cff0c7212 */ /* 0x000fe400078e33ff */
[----:B------:R-:W-:Y:S02]  /*0de0*/  ISETP.GT.AND P6, PT, R25, RZ, PT ;  /* 0x000000ff1900720c */ /* 0x000fe40003fc4270 */
[----:B------:R-:W-:Y:S01]  /*0df0*/  LOP3.LUT R24, RZ, R24, RZ, 0x33, !PT ;  /* 0x00000018ff187212 */ /* 0x000fe200078e33ff */
[----:B------:R-:W-:Y:S01]  /*0e00*/  VIADD R10, R16, 0xffffffff ;  /* 0xffffffff100a7836 */ /* 0x000fe20000000000 */
[----:B------:R-:W-:Y:S01]  /*0e10*/  SEL R12, R12, 0xffffffff, P5 ;  /* 0xffffffff0c0c7807 */ /* 0x000fe20002800000 */
[----:B------:R-:W-:Y:S01]  /*0e20*/  VIADD R11, R28, 0xffffffff ;  /* 0xffffffff1c0b7836 */ /* 0x000fe20000000000 */
[----:B------:R-:W-:-:S02]  /*0e30*/  SEL R24, R24, 0xffffffff, P6 ;  /* 0xffffffff18187807 */ /* 0x000fc40003000000 */
[C---:B------:R-:W-:Y:S02]  /*0e40*/  SHF.L.U32 R10, R13.reuse, R10, RZ ;  /* 0x0000000a0d0a7219 */ /* 0x040fe400000006ff */
[----:B------:R-:W-:Y:S01]  /*0e50*/  LOP3.LUT R3, R24, R3, R12, 0x80, !PT ;  /* 0x0000000318037212 */ /* 0x000fe200078e800c */
[----:B------:R-:W-:Y:S01]  /*0e60*/  VIADD R24, R26, 0xffffffff ;  /* 0xffffffff1a187836 */ /* 0x000fe20000000000 */
[----:B------:R-:W-:Y:S02]  /*0e70*/  SHF.L.U32 R11, R13, R11, RZ ;  /* 0x0000000b0d0b7219 */ /* 0x000fe400000006ff */
[----:B0-----:R-:W-:Y:S01]  /*0e80*/  LOP3.LUT R5, RZ, R10, RZ, 0x33, !PT ;  /* 0x0000000aff057212 */ /* 0x001fe200078e33ff */
[----:B------:R-:W-:Y:S01]  /*0e90*/  VIADD R17, R4, 0xffffffff ;  /* 0xffffffff04117836 */ /* 0x000fe20000000000 */
[----:B------:R-:W-:Y:S02]  /*0ea0*/  ISETP.GT.AND P6, PT, R28, RZ, PT ;  /* 0x000000ff1c00720c */ /* 0x000fe40003fc4270 */
[----:B------:R-:W-:-:S02]  /*0eb0*/  LOP3.LUT R10, RZ, R11, RZ, 0x33, !PT ;  /* 0x0000000bff0a7212 */ /* 0x000fc400078e33ff */
[----:B------:R-:W-:Y:S01]  /*0ec0*/  SHF.L.U32 R24, R13, R24, RZ ;  /* 0x000000180d187219 */ /* 0x000fe200000006ff */
[----:B------:R-:W-:Y:S01]  /*0ed0*/  VIADD R12, R27, 0xffffffff ;  /* 0xffffffff1b0c7836 */ /* 0x000fe20000000000 */
[----:B------:R-:W-:Y:S02]  /*0ee0*/  SEL R10, R10, 0xffffffff, P6 ;  /* 0xffffffff0a0a7807 */ /* 0x000fe40003000000 */
[----:B------:R-:W-:Y:S02]  /*0ef0*/  ISETP.GT.AND P6, PT, R26, RZ, PT ;  /* 0x000000ff1a00720c */ /* 0x000fe40003fc4270 */
[----:B------:R-:W-:Y:S01]  /*0f00*/  LOP3.LUT R11, RZ, R24, RZ, 0x33, !PT ;  /* 0x00000018ff0b7212 */ /* 0x000fe200078e33ff */
[----:B------:R-:W-:Y:S01]  /*0f10*/  VIADD R24, R29, 0xffffffff ;  /* 0xffffffff1d187836 */ /* 0x000fe20000000000 */
[----:B------:R-:W-:Y:S02]  /*0f20*/  SHF.L.U32 R17, R13, R17, RZ ;  /* 0x000000110d117219 */ /* 0x000fe400000006ff */
[----:B------:R-:W-:-:S02]  /*0f30*/  ISETP.GT.OR P1, PT, R19, RZ, P5 ;  /* 0x000000ff1300720c */ /* 0x000fc40002f24670 */
[----:B------:R-:W-:Y:S02]  /*0f40*/  SHF.L.U32 R12, R13, R12, RZ ;  /* 0x0000000c0d0c7219 */ /* 0x000fe400000006ff */
[----:B------:R-:W-:Y:S02]  /*0f50*/  SEL R11, R11, 0xffffffff, P6 ;  /* 0xffffffff0b0b7807 */ /* 0x000fe40003000000 */
[----:B------:R-:W-:Y:S02]  /*0f60*/  ISETP.GT.AND P5, PT, R16, RZ, PT ;  /* 0x000000ff1000720c */ /* 0x000fe40003fa4270 */
[----:B------:R-:W-:Y:S02]  /*0f70*/  ISETP.GT.AND P6, PT, R4, RZ, PT ;  /* 0x000000ff0400720c */ /* 0x000fe40003fc4270 */
[----:B------:R-:W-:Y:S02]  /*0f80*/  LOP3.LUT R17, RZ, R17, RZ, 0x33, !PT ;  /* 0x00000011ff117212 */ /* 0x000fe400078e33ff */
[----:B------:R-:W-:-:S02]  /*0f90*/  SHF.L.U32 R24, R13, R24, RZ ;  /* 0x000000180d187219 */ /* 0x000fc400000006ff */
[----:B------:R-:W-:Y:S02]  /*0fa0*/  LOP3.LUT R13, RZ, R12, RZ, 0x33, !PT ;  /* 0x0000000cff0d7212 */ /* 0x000fe400078e33ff */
[----:B------:R-:W-:Y:S02]  /*0fb0*/  SEL R5, R5, 0xffffffff, P5 ;  /* 0xffffffff05057807 */ /* 0x000fe40002800000 */
[----:B------:R-:W-:Y:S02]  /*0fc0*/  SEL R12, R17, 0xffffffff, P6 ;  /* 0xffffffff110c7807 */ /* 0x000fe40003000000 */
[----:B------:R-:W-:Y:S02]  /*0fd0*/  ISETP.GT.AND P5, PT, R27, RZ, PT ;  /* 0x000000ff1b00720c */ /* 0x000fe40003fa4270 */
[----:B------:R-:W-:Y:S02]  /*0fe0*/  ISETP.GT.AND P6, PT, R29, RZ, PT ;  /* 0x000000ff1d00720c */ /* 0x000fe40003fc4270 */
[----:B------:R-:W-:-:S02]  /*0ff0*/  LOP3.LUT R24, RZ, R24, RZ, 0x33, !PT ;  /* 0x00000018ff187212 */ /* 0x000fc400078e33ff */
[----:B------:R-:W-:Y:S02]  /*1000*/  SEL R13, R13, 0xffffffff, P5 ;  /* 0xffffffff0d0d7807 */ /* 0x000fe40002800000 */
[----:B------:R-:W-:Y:S02]  /*1010*/  SEL R24, R24, 0xffffffff, P6 ;  /* 0xffffffff18187807 */ /* 0x000fe40003000000 */
[----:B------:R-:W-:Y:S02]  /*1020*/  ISETP.GT.OR P5, PT, R16, RZ, P5 ;  /* 0x000000ff1000720c */ /* 0x000fe40002fa4670 */
[----:B------:R-:W-:Y:S02]  /*1030*/  ISETP.GT.OR P6, PT, R26, RZ, P6 ;  /* 0x000000ff1a00720c */ /* 0x000fe400037c4670 */
[----:B------:R-:W-:Y:S02]  /*1040*/  LOP3.LUT R2, R2, R22, RZ, 0xc0, !PT ;  /* 0x0000001602027212 */ /* 0x000fe400078ec0ff */
[----:B------:R-:W-:-:S02]  /*1050*/  ISETP.GT.OR P1, PT, R25, RZ, P1 ;  /* 0x000000ff1900720c */ /* 0x000fc40000f24670 */
[----:B------:R-:W-:Y:S02]  /*1060*/  ISETP.GT.OR P5, PT, R28, RZ, P5 ;  /* 0x000000ff1c00720c */ /* 0x000fe40002fa4670 */
[----:B------:R-:W-:Y:S02]  /*1070*/  ISETP.GT.OR P6, PT, R4, RZ, P6 ;  /* 0x000000ff0400720c */ /* 0x000fe400037c4670 */
[----:B------:R-:W-:Y:S02]  /*1080*/  LOP3.LUT R5, R10, R5, R13, 0x80, !PT ;  /* 0x000000050a057212 */ /* 0x000fe400078e800d */
[----:B------:R-:W-:Y:S02]  /*1090*/  LOP3.LUT R4, R3, R2, RZ, 0xc0, !PT ;  /* 0x0000000203047212 */ /* 0x000fe400078ec0ff */
[----:B------:R-:W-:Y:S02]  /*10a0*/  LOP3.LUT R11, R12, R11, R24, 0x80, !PT ;  /* 0x0000000b0c0b7212 */ /* 0x000fe400078e8018 */
[----:B------:R-:W-:Y:S01]  /*10b0*/  LOP3.LUT R10, R5, R4, RZ, 0xc0, !PT ;  /* 0x00000004050a7212 */ /* 0x000fe200078ec0ff */
[----:B------:R1:W-:Y:S03]  /*10c0*/  @P2 STL [R9], R2 ;  /* 0x0000000209002387 */ /* 0x0003e60000100800 */
[----:B------:R-:W-:Y:S01]  /*10d0*/  LOP3.LUT R12, R11, R10, RZ, 0xc0, !PT ;  /* 0x0000000a0b0c7212 */ /* 0x000fe200078ec0ff */
[----:B------:R1:W-:Y:S04]  /*10e0*/  @P1 STL [R9], R4 ;  /* 0x0000000409001387 */ /* 0x0003e80000100800 */
[----:B------:R1:W-:Y:S04]  /*10f0*/  @P5 STL [R9], R10 ;  /* 0x0000000a09005387 */ /* 0x0003e80000100800 */
[----:B------:R1:W-:Y:S02]  /*1100*/  @P6 STL [R9], R12 ;  /* 0x0000000c09006387 */ /* 0x0003e40000100800 */
.L_x_1:
[----:B------:R-:W-:Y:S05]  /*1110*/  BSYNC.RECONVERGENT B0 ;  /* 0x0000000000007941 */ /* 0x000fea0003800200 */
.L_x_0:
[----:B------:R-:W-:-:S05]  /*1120*/  VIADD R0, R0, 0x1 ;  /* 0x0000000100007836 */ /* 0x000fca0000000000 */
[----:B------:R-:W-:-:S13]  /*1130*/  ISETP.NE.AND P0, PT, R0, 0x51, PT ;  /* 0x000000510000780c */ /* 0x000fda0003f05270 */
[----:B------:R-:W-:Y:S05]  /*1140*/  @P0 BRA `(.L_x_2) ;  /* 0xffffffec00f40947 */ /* 0x000fea000383ffff */
[----:B------:R-:W-:Y:S01]  /*1150*/  BSSY.RECONVERGENT B7, `(.L_x_3) ;  /* 0x000033c000077945 */ /* 0x000fe20003800200 */
[----:B------:R-:W-:Y:S02]  /*1160*/  IMAD.MOV.U32 R17, RZ, RZ, -0x1 ;  /* 0xffffffffff117424 */ /* 0x000fe400078e00ff */
[----:B-1----:R-:W-:-:S07]  /*1170*/  VIADD R18, R1, 0x144 ;  /* 0x0000014401127836 */ /* 0x002fce0000000000 */
.L_x_13:
[----:B------:R-:W2:Y:S04]  /*1180*/  LDG.E R3, desc[UR36][R14.64] ;  /* 0x000000240e037981 */ /* 0x000ea8000c1e1900 */
[----:B------:R-:W3:Y:S04]  /*1190*/  LDG.E R0, desc[UR36][R14.64+0x4] ;  /* 0x000004240e007981 */ /* 0x000ee8000c1e1900 */
[----:B----4-:R-:W4:Y:S04]  /*11a0*/  LDG.E R2, desc[UR36][R14.64+0x8] ;  /* 0x000008240e027981 */ /* 0x010f28000c1e1900 */
[----:B0-----:R-:W5:Y:S04]  /*11b0*/  LDG.E R4, desc[UR36][R14.64+0x10] ;  /* 0x000010240e047981 */ /* 0x001f68000c1e1900 */
[----:B------:R-:W5:Y:S04]  /*11c0*/  LDG.E R10, desc[UR36][R14.64+0x18] ;  /* 0x000018240e0a7981 */ /* 0x000f68000c1e1900 */
[----:B------:R-:W5:Y:S04]  /*11d0*/  LDG.E R13, desc[UR36][R14.64+0x1c] ;  /* 0x00001c240e0d7981 */ /* 0x000f68000c1e1900 */
[----:B------:R-:W5:Y:S04]  /*11e0*/  LDG.E R19, desc[UR36][R14.64+0x20] ;  /* 0x000020240e137981 */ /* 0x000f68000c1e1900 */
[----:B------:R-:W5:Y:S04]  /*11f0*/  LDG.E R16, desc[UR36][R14.64+0x24] ;  /* 0x000024240e107981 */ /* 0x000f68000c1e1900 */
[----:B------:R-:W5:Y:S04]  /*1200*/  LDG.E R22, desc[UR36][R14.64+0x2c] ;  /* 0x00002c240e167981 */ /* 0x000f68000c1e1900 */
[----:B------:R-:W5:Y:S01]  /*1210*/  LDG.E R23, desc[UR36][R14.64+0x30] ;  /* 0x000030240e177981 */ /* 0x000f62000c1e1900 */
[----:B--2---:R-:W-:-:S03]  /*1220*/  ISETP.NE.AND P6, PT, R3, RZ, PT ;  /* 0x000000ff0300720c */ /* 0x004fc60003fc5270 */
[----:B------:R-:W2:Y:S01]  /*1230*/  LDG.E R3, desc[UR36][R14.64+0xc] ;  /* 0x00000c240e037981 */ /* 0x000ea2000c1e1900 */
[----:B---3--:R-:W-:-:S03]  /*1240*/  ISETP.NE.AND P2, PT, R0, RZ, PT ;  /* 0x000000ff0000720c */ /* 0x008fc60003f45270 */
[----:B------:R-:W3:Y:S06]  /*1250*/  LDG.E R0, desc[UR36][R14.64+0x14] ;  /* 0x000014240e007981 */ /* 0x000eec000c1e1900 */
[----:B------:R-:W3:Y:S01]  /*1260*/  @!P6 LDL R12, [R1] ;  /* 0x00000000010ce983 */ /* 0x000ee20000100800 */
[----:B----4-:R-:W-:-:S03]  /*1270*/  ISETP.NE.AND P1, PT, R2, RZ, PT ;  /* 0x000000ff0200720c */ /* 0x010fc60003f25270 */
[----:B------:R-:W4:Y:S10]  /*1280*/  @!P2 LDL R20, [R1+0x4] ;  /* 0x000004000114a983 */ /* 0x000f340000100800 */
[----:B------:R-:W4:Y:S01]  /*1290*/  @!P1 LDL R11, [R1+0x8] ;  /* 0x00000800010b9983 */ /* 0x000f220000100800 */
[----:B-----5:R-:W-:Y:S01]  /*12a0*/  ISETP.NE.AND P4, PT, R4, RZ, PT ;  /* 0x000000ff0400720c */ /* 0x020fe20003f85270 */
[----:B------:R-:W-:Y:S01]  /*12b0*/  IMAD.MOV.U32 R2, RZ, RZ, -0x1 ;  /* 0xffffffffff027424 */ /* 0x000fe200078e00ff */
[----:B--2---:R-:W-:-:S11]  /*12c0*/  ISETP.NE.AND P5, PT, R3, RZ, PT ;  /* 0x000000ff0300720c */ /* 0x004fd60003fa5270 */
[----:B------:R-:W2:Y:S01]  /*12d0*/  @!P4 LDL R3, [R1+0x10] ;  /* 0x000010000103c983 */ /* 0x000ea20000100800 */
[----:B---3--:R-:W0:Y:S03]  /*12e0*/  @!P6 POPC R5, R12 ;  /* 0x0000000c0005e309 */ /* 0x008e260000000000 */
[----:B------:R-:W3:Y:S01]  /*12f0*/  @!P5 LDL R4, [R1+0xc] ;  /* 0x00000c000104d983 */ /* 0x000ee20000100800 */
[----:B------:R-:W-:-:S04]  /*1300*/  ISETP.NE.AND P3, PT, R0, RZ, PT ;  /* 0x000000ff0000720c */ /* 0x000fc80003f65270 */
[----:B----4-:R-:W1:Y:S01]  /*1310*/  @!P2 POPC R9, R20 ;  /* 0x000000140009a309 */ /* 0x010e620000000000 */
[----:B0-----:R-:W-:Y:S01]  /*1320*/  @!P6 ISETP.GT.U32.AND P0, PT, R5, 0x9, PT ;  /* 0x000000090500e80c */ /* 0x001fe20003f04070 */
[----:B------:R-:W-:-:S03]  /*1330*/  IMAD.MOV.U32 R0, RZ, RZ, 0xa ;  /* 0x0000000aff007424 */ /* 0x000fc600078e00ff */
[----:B------:R-:W-:-:S04]  /*1340*/  @!P6 ISETP.EQ.OR P0, PT, R12, RZ, P0 ;  /* 0x000000ff0c00e20c */ /* 0x000fc80000702670 */
[----:B------:R-:W4:Y:S01]  /*1350*/  @!P3 LDL R12, [R1+0x14] ;  /* 0x00001400010cb983 */ /* 0x000f220000100800 */
[----:B------:R-:W-:Y:S02]  /*1360*/  @!P6 SEL R2, RZ, 0xffffffff, !P0 ;  /* 0xffffffffff02e807 */ /* 0x000fe40004000000 */
[----:B------:R-:W-:Y:S02]  /*1370*/  @!P6 SEL R0, R5, 0xa, !P0 ;  /* 0x0000000a0500e807 */ /* 0x000fe40004000000 */
[----:B------:R-:W-:Y:S01]  /*1380*/  ISETP.NE.AND P6, PT, R10, RZ, PT ;  /* 0x000000ff0a00720c */ /* 0x000fe20003fc5270 */
[----:B------:R-:W0:Y:S01]  /*1390*/  @!P1 POPC R5, R11 ;  /* 0x0000000b00059309 */ /* 0x000e220000000000 */
[----:B-1----:R-:W-:-:S04]  /*13a0*/  @!P2 ISETP.GE.U32.AND P0, PT, R9, R0, PT ;  /* 0x000000000900a20c */ /* 0x002fc80003f06070 */
[----:B------:R-:W-:Y:S02]  /*13b0*/  @!P2 ISETP.NE.AND P0, PT, R20, RZ, !P0 ;  /* 0x000000ff1400a20c */ /* 0x000fe40004705270 */
[----:B------:R-:W5:Y:S02]  /*13c0*/  LDG.E R20, desc[UR36][R14.64+0x28] ;  /* 0x000028240e147981 */ /* 0x000f64000c1e1900 */
[----:B------:R-:W-:Y:S02]  /*13d0*/  @!P2 SEL R2, R2, 0x1, !P0 ;  /* 0x000000010202a807 */ /* 0x000fe40004000000 */
[----:B------:R-:W-:Y:S01]  /*13e0*/  @!P2 SEL R0, R9, R0, P0 ;  /* 0x000000000900a207 */ /* 0x000fe20000000000 */
[----:B------:R-:W5:Y:S01]  /*13f0*/  @!P6 LDL R10, [R1+0x18] ;  /* 0x00001800010ae983 */ /* 0x000f620000100800 */
[----:B------:R-:W-:Y:S02]  /*1400*/  ISETP.NE.AND P2, PT, R13, RZ, PT ;  /* 0x000000ff0d00720c */ /* 0x000fe40003f45270 */
[----:B0-----:R-:W-:Y:S01]  /*1410*/  @!P1 ISETP.GE.U32.AND P0, PT, R5, R0, PT ;  /* 0x000000000500920c */ /* 0x001fe20003f06070 */
[----:B------:R-:W5:Y:S03]  /*1420*/  LDG.E R9, desc[UR36][R14.64+0x34] ;  /* 0x000034240e097981 */ /* 0x000f66000c1e1900 */
[----:B------:R-:W-:-:S04]  /*1430*/  @!P1 ISETP.NE.AND P0, PT, R11, RZ, !P0 ;  /* 0x000000ff0b00920c */ /* 0x000fc80004705270 */
[----:B------:R-:W-:Y:S02]  /*1440*/  @!P1 SEL R2, R2, 0x2, !P0 ;  /* 0x0000000202029807 */ /* 0x000fe40004000000 */
[----:B------:R-:W-:Y:S01]  /*1450*/  @!P1 SEL R0, R5, R0, P0 ;  /* 0x0000000005009207 */ /* 0x000fe20000000000 */
[----:B------:R-:W5:Y:S01]  /*1460*/  @!P2 LDL R13, [R1+0x1c] ;  /* 0x00001c00010da983 */ /* 0x000f620000100800 */
[----:B------:R-:W-:-:S03]  /*1470*/  ISETP.NE.AND P1, PT, R19, RZ, PT ;  /* 0x000000ff1300720c */ /* 0x000fc60003f25270 */
[----:B------:R-:W5:Y:S10]  /*1480*/  LDG.E R5, desc[UR36][R14.64+0x38] ;  /* 0x000038240e057981 */ /* 0x000f74000c1e1900 */
[----:B------:R-:W5:Y:S01]  /*1490*/  @!P1 LDL R11, [R1+0x20] ;  /* 0x00002000010b9983 */ /* 0x000f620000100800 */
[----:B---3--:R-:W0:Y:S08]  /*14a0*/  @!P5 POPC R19, R4 ;  /* 0x000000040013d309 */ /* 0x008e300000000000 */
[----:B--2---:R-:W1:Y:S01]  /*14b0*/  @!P4 POPC R21, R3 ;  /* 0x000000030015c309 */ /* 0x004e620000000000 */
[----:B0-----:R-:W-:-:S04]  /*14c0*/  @!P5 ISETP.GE.U32.AND P0, PT, R19, R0, PT ;  /* 0x000000001300d20c */ /* 0x001fc80003f06070 */
[----:B------:R-:W-:Y:S02]  /*14d0*/  @!P5 ISETP.NE.AND P0, PT, R4, RZ, !P0 ;  /* 0x000000ff0400d20c */ /* 0x000fe40004705270 */
[----:B------:R-:W2:Y:S02]  /*14e0*/  LDG.E R4, desc[UR36][R14.64+0x4c] ;  /* 0x00004c240e047981 */ /* 0x000ea4000c1e1900 */
[----:B------:R-:W-:Y:S02]  /*14f0*/  @!P5 SEL R2, R2, 0x3, !P0 ;  /* 0x000000030202d807 */ /* 0x000fe40004000000 */
[----:B------:R-:W-:Y:S02]  /*1500*/  @!P5 SEL R0, R19, R0, P0 ;  /* 0x000000001300d207 */ /* 0x000fe40000000000 */
[----:B----4-:R-:W0:Y:S01]  /*1510*/  @!P3 POPC R19, R12 ;  /* 0x0000000c0013b309 */ /* 0x010e220000000000 */
[----:B------:R-:W-:Y:S02]  /*1520*/  ISETP.NE.AND P0, PT, R16, RZ, PT ;  /* 0x000000ff1000720c */ /* 0x000fe40003f05270 */
[----:B-1----:R-:W-:Y:S01]  /*1530*/  @!P4 ISETP.GE.U32.AND P5, PT, R21, R0, PT ;  /* 0x000000001500c20c */ /* 0x002fe20003fa6070 */
[----:B------:R-:W3:Y:S03]  /*1540*/  LDG.E R16, desc[UR36][R14.64+0x3c] ;  /* 0x00003c240e107981 */ /* 0x000ee6000c1e1900 */
[----:B------:R-:W-:-:S04]  /*1550*/  @!P4 ISETP.NE.AND P5, PT, R3, RZ, !P5 ;  /* 0x000000ff0300c20c */ /* 0x000fc80006fa5270 */
[----:B------:R-:W-:Y:S02]  /*1560*/  @!P4 SEL R2, R2, 0x4, !P5 ;  /* 0x000000040202c807 */ /* 0x000fe40006800000 */
[----:B------:R-:W-:Y:S02]  /*1570*/  @!P4 SEL R0, R21, R0, P5 ;  /* 0x000000001500c207 */ /* 0x000fe40002800000 */
[----:B-----5:R-:W-:Y:S01]  /*1580*/  ISETP.NE.AND P5, PT, R20, RZ, PT ;  /* 0x000000ff1400720c */ /* 0x020fe20003fa5270 */
[----:B------:R-:W1:Y:S01]  /*1590*/  @!P6 POPC R21, R10 ;  /* 0x0000000a0015e309 */ /* 0x000e620000000000 */
[----:B------:R-:W4:Y:S01]  /*15a0*/  @!P0 LDL R20, [R1+0x24] ;  /* 0x0000240001148983 */ /* 0x000f220000100800 */
[----:B0-----:R-:W-:-:S04]  /*15b0*/  @!P3 ISETP.GE.U32.AND P4, PT, R19, R0, PT ;  /* 0x000000001300b20c */ /* 0x001fc80003f86070 */
[----:B------:R-:W-:-:S04]  /*15c0*/  @!P3 ISETP.NE.AND P4, PT, R12, RZ, !P4 ;  /* 0x000000ff0c00b20c */ /* 0x000fc80006785270 */
[----:B------:R-:W-:Y:S02]  /*15d0*/  @!P3 SEL R2, R2, 0x5, !P4 ;  /* 0x000000050202b807 */ /* 0x000fe40006000000 */
[----:B------:R-:W-:Y:S01]  /*15e0*/  @!P3 SEL R0, R19, R0, P4 ;  /* 0x000000001300b207 */ /* 0x000fe20002000000 */
[----:B------:R-:W5:Y:S01]  /*15f0*/  @!P5 LDL R3, [R1+0x28] ;  /* 0x000028000103d983 */ /* 0x000f620000100800 */
[----:B------:R-:W-:Y:S01]  /*1600*/  ISETP.NE.AND P4, PT, R22, RZ, PT ;  /* 0x000000ff1600720c */ /* 0x000fe20003f85270 */
[----:B------:R-:W0:Y:S01]  /*1610*/  @!P2 POPC R19, R13 ;  /* 0x0000000d0013a309 */ /* 0x000e220000000000 */
[----:B-1----:R-:W-:Y:S01]  /*1620*/  @!P6 ISETP.GE.U32.AND P3, PT, R21, R0, PT ;  /* 0x000000001500e20c */ /* 0x002fe20003f66070 */
[----:B------:R-:W2:Y:S03]  /*1630*/  LDG.E R22, desc[UR36][R14.64+0x40] ;  /* 0x000040240e167981 */ /* 0x000ea6000c1e1900 */
[----:B------:R-:W-:-:S04]  /*1640*/  @!P6 ISETP.NE.AND P3, PT, R10, RZ, !P3 ;  /* 0x000000ff0a00e20c */ /* 0x000fc80005f65270 */
[----:B------:R-:W-:Y:S02]  /*1650*/  @!P6 SEL R2, R2, 0x6, !P3 ;  /* 0x000000060202e807 */ /* 0x000fe40005800000 */
[----:B------:R-:W-:Y:S01]  /*1660*/  @!P6 SEL R0, R21, R0, P3 ;  /* 0x000000001500e207 */ /* 0x000fe20001800000 */
[----:B------:R-:W3:Y:S01]  /*1670*/  @!P4 LDL R12, [R1+0x2c] ;  /* 0x00002c00010cc983 */ /* 0x000ee20000100800 */
[----:B------:R-:W-:Y:S01]  /*1680*/  ISETP.NE.AND P3, PT, R23, RZ, PT ;  /* 0x000000ff1700720c */ /* 0x000fe20003f65270 */
[----:B------:R-:W1:Y:S01]  /*1690*/  @!P1 POPC R21, R11 ;  /* 0x0000000b00159309 */ /* 0x000e620000000000 */
[----:B0-----:R-:W-:Y:S01]  /*16a0*/  @!P2 ISETP.GE.U32.AND P6, PT, R19, R0, PT ;  /* 0x000000001300a20c */ /* 0x001fe20003fc6070 */
[----:B------:R-:W2:Y:S03]  /*16b0*/  LDG.E R23, desc[UR36][R14.64+0x48] ;  /* 0x000048240e177981 */ /* 0x000ea6000c1e1900 */
[----:B------:R-:W-:-:S04]  /*16c0*/  @!P2 ISETP.NE.AND P6, PT, R13, RZ, !P6 ;  /* 0x000000ff0d00a20c */ /* 0x000fc800077c5270 */
[----:B------:R-:W-:Y:S02]  /*16d0*/  @!P2 SEL R2, R2, 0x7, !P6 ;  /* 0x000000070202a807 */ /* 0x000fe40007000000 */
[----:B------:R-:W-:Y:S01]  /*16e0*/  @!P2 SEL R0, R19, R0, P6 ;  /* 0x000000001300a207 */ /* 0x000fe20003000000 */
[----:B------:R-:W2:Y:S01]  /*16f0*/  @!P3 LDL R10, [R1+0x30] ;  /* 0x00003000010ab983 */ /* 0x000ea20000100800 */
[----:B------:R-:W-:Y:S02]  /*1700*/  ISETP.NE.AND P2, PT, R9, RZ, PT ;  /* 0x000000ff0900720c */ /* 0x000fe40003f45270 */
[----:B-1----:R-:W-:Y:S01]  /*1710*/  @!P1 ISETP.GE.U32.AND P6, PT, R21, R0, PT ;  /* 0x000000001500920c */ /* 0x002fe20003fc6070 */
[----:B------:R-:W2:Y:S03]  /*1720*/  LDG.E R9, desc[UR36][R14.64+0x50] ;  /* 0x000050240e097981 */ /* 0x000ea6000c1e1900 */
[----:B------:R-:W-:-:S04]  /*1730*/  @!P1 ISETP.NE.AND P6, PT, R11, RZ, !P6 ;  /* 0x000000ff0b00920c */ /* 0x000fc800077c5270 */
[----:B------:R-:W-:Y:S02]  /*1740*/  @!P1 SEL R2, R2, 0x8, !P6 ;  /* 0x0000000802029807 */ /* 0x000fe40007000000 */
[----:B------:R-:W-:Y:S01]  /*1750*/  @!P1 SEL R0, R21, R0, P6 ;  /* 0x0000000015009207 */ /* 0x000fe20003000000 */
[----:B------:R-:W2:Y:S01]  /*1760*/  @!P2 LDL R11, [R1+0x34] ;  /* 0x00003400010ba983 */ /* 0x000ea20000100800 */
[----:B------:R-:W-:-:S03]  /*1770*/  ISETP.NE.AND P1, PT, R5, RZ, PT ;  /* 0x000000ff0500720c */ /* 0x000fc60003f25270 */
[----:B------:R-:W2:Y:S10]  /*1780*/  LDG.E R21, desc[UR36][R14.64+0x44] ;  /* 0x000044240e157981 */ /* 0x000eb4000c1e1900 */
[----:B------:R-:W2:Y:S01]  /*1790*/  @!P1 LDL R5, [R1+0x38] ;  /* 0x0000380001059983 */ /* 0x000ea20000100800 */
[----:B----4-:R-:W0:Y:S08]  /*17a0*/  @!P0 POPC R13, R20 ;  /* 0x00000014000d8309 */ /* 0x010e300000000000 */
[----:B-----5:R-:W1:Y:S01]  /*17b0*/  @!P5 POPC R19, R3 ;  /* 0x000000030013d309 */ /* 0x020e620000000000 */
[----:B0-----:R-:W-:-:S04]  /*17c0*/  @!P0 ISETP.GE.U32.AND P6, PT, R13, R0, PT ;  /* 0x000000000d00820c */ /* 0x001fc80003fc6070 */
[----:B------:R-:W-:Y:S02]  /*17d0*/  @!P0 ISETP.NE.AND P6, PT, R20, RZ, !P6 ;  /* 0x000000ff1400820c */ /* 0x000fe400077c5270 */
[----:B------:R-:W4:Y:S02]  /*17e0*/  LDG.E R20, desc[UR36][R14.64+0x58] ;  /* 0x000058240e147981 */ /* 0x000f24000c1e1900 */
[----:B------:R-:W-:Y:S02]  /*17f0*/  @!P0 SEL R2, R2, 0x9, !P6 ;  /* 0x0000000902028807 */ /* 0x000fe40007000000 */
[----:B------:R-:W-:Y:S02]  /*1800*/  @!P0 SEL R0, R13, R0, P6 ;  /* 0x000000000d008207 */ /* 0x000fe40003000000 */
[----:B---3--:R-:W0:Y:S01]  /*1810*/  @!P4 POPC R13, R12 ;  /* 0x0000000c000dc309 */ /* 0x008e220000000000 */
[----:B------:R-:W-:Y:S02]  /*1820*/  ISETP.NE.AND P0, PT, R16, RZ, PT ;  /* 0x000000ff1000720c */ /* 0x000fe40003f05270 */
[----:B-1----:R-:W-:-:S04]  /*1830*/  @!P5 ISETP.GE.U32.AND P6, PT, R19, R0, PT ;  /* 0x000000001300d20c */ /* 0x002fc80003fc6070 */
[----:B------:R-:W-:-:S04]  /*1840*/  @!P5 ISETP.NE.AND P6, PT, R3, RZ, !P6 ;  /* 0x000000ff0300d20c */ /* 0x000fc800077c5270 */
[----:B------:R-:W-:Y:S02]  /*1850*/  @!P5 SEL R2, R2, 0xa, !P6 ;  /* 0x0000000a0202d807 */ /* 0x000fe40007000000 */
[----:B------:R-:W-:Y:S01]  /*1860*/  @!P5 SEL R0, R19, R0, P6 ;  /* 0x000000001300d207 */ /* 0x000fe20003000000 */
[----:B--2---:R-:W1:Y:S01]  /*1870*/  @!P3 POPC R25, R10 ;  /* 0x0000000a0019b309 */ /* 0x004e620000000000 */
[----:B------:R-:W-:Y:S01]  /*1880*/  ISETP.NE.AND P5, PT, R22, RZ, PT ;  /* 0x000000ff1600720c */ /* 0x000fe20003fa5270 */
[----:B------:R-:W2:Y:S01]  /*1890*/  @!P0 LDL R16, [R1+0x3c] ;  /* 0x00003c0001108983 */ /* 0x000ea20000100800 */
[----:B0-----:R-:W-:-:S03]  /*18a0*/  @!P4 ISETP.GE.U32.AND P6, PT, R13, R0, PT ;  /* 0x000000000d00c20c */ /* 0x001fc60003fc6070 */
[----:B------:R-:W3:Y:S01]  /*18b0*/  LDG.E R22, desc[UR36][R14.64+0x5c] ;  /* 0x00005c240e167981 */ /* 0x000ee2000c1e1900 */
[----:B------:R-:W-:-:S04]  /*18c0*/  @!P4 ISETP.NE.AND P6, PT, R12, RZ, !P6 ;  /* 0x000000ff0c00c20c */ /* 0x000fc800077c5270 */
[----:B------:R-:W-:Y:S02]  /*18d0*/  @!P4 SEL R2, R2, 0xb, !P6 ;  /* 0x0000000b0202c807 */ /* 0x000fe40007000000 */
[----:B------:R-:W-:Y:S01]  /*18e0*/  @!P4 SEL R0, R13, R0, P6 ;  /* 0x000000000d00c207 */ /* 0x000fe20003000000 */
[----:B------:R-:W0:Y:S01]  /*18f0*/  @!P2 POPC R19, R11 ;  /* 0x0000000b0013a309 */ /* 0x000e220000000000 */
[----:B------:R-:W5:Y:S01]  /*1900*/  @!P5 LDL R3, [R1+0x40] ;  /* 0x000040000103d983 */ /* 0x000f620000100800 */
[----:B------:R-:W-:Y:S02]  /*1910*/  ISETP.NE.AND P4, PT, R21, RZ, PT ;  /* 0x000000ff1500720c */ /* 0x000fe40003f85270 */
[----:B-1----:R-:W-:Y:S01]  /*1920*/  @!P3 ISETP.GE.U32.AND P6, PT, R25, R0, PT ;  /* 0x000000001900b20c */ /* 0x002fe20003fc6070 */
[----:B------:R-:W4:Y:S03]  /*1930*/  LDG.E R13, desc[UR36][R14.64+0x54] ;  /* 0x000054240e0d7981 */ /* 0x000f26000c1e1900 */
[----:B------:R-:W-:-:S04]  /*1940*/  @!P3 ISETP.NE.AND P6, PT, R10, RZ, !P6 ;  /* 0x000000ff0a00b20c */ /* 0x000fc800077c5270 */
[----:B------:R-:W-:Y:S01]  /*1950*/  @!P3 SEL R2, R2, 0xc, !P6 ;  /* 0x0000000c0202b807 */ /* 0x000fe20007000000 */
[----:B------:R-:W1:Y:S01]  /*1960*/  @!P1 POPC R21, R5 ;  /* 0x0000000500159309 */ /* 0x000e620000000000 */
[----:B------:R-:W-:Y:S01]  /*1970*/  @!P3 SEL R0, R25, R0, P6 ;  /* 0x000000001900b207 */ /* 0x000fe20003000000 */
[----:B------:R-:W3:Y:S01]  /*1980*/  @!P4 LDL R12, [R1+0x44] ;  /* 0x00004400010cc983 */ /* 0x000ee20000100800 */
[----:B------:R-:W-:Y:S02]  /*1990*/  ISETP.NE.AND P3, PT, R23, RZ, PT ;  /* 0x000000ff1700720c */ /* 0x000fe40003f65270 */
[----:B0-----:R-:W-:Y:S01]  /*19a0*/  @!P2 ISETP.GE.U32.AND P6, PT, R19, R0, PT ;  /* 0x000000001300a20c */ /* 0x001fe20003fc6070 */
[----:B------:R-:W3:Y:S03]  /*19b0*/  LDG.E R23, desc[UR36][R14.64+0x60] ;  /* 0x000060240e177981 */ /* 0x000ee6000c1e1900 */
[----:B------:R-:W-:-:S04]  /*19c0*/  @!P2 ISETP.NE.AND P6, PT, R11, RZ, !P6 ;  /* 0x000000ff0b00a20c */ /* 0x000fc800077c5270 */
[----:B------:R-:W-:Y:S02]  /*19d0*/  @!P2 SEL R2, R2, 0xd, !P6 ;  /* 0x0000000d0202a807 */ /* 0x000fe40007000000 */
[----:B------:R-:W-:Y:S01]  /*19e0*/  @!P2 SEL R0, R19, R0, P6 ;  /* 0x000000001300a207 */ /* 0x000fe20003000000 */
[----:B------:R-:W3:Y:S01]  /*19f0*/  @!P3 LDL R10, [R1+0x48] ;  /* 0x00004800010ab983 */ /* 0x000ee20000100800 */
[----:B------:R-:W-:Y:S02]  /*1a00*/  ISETP.NE.AND P2, PT, R4, RZ, PT ;  /* 0x000000ff0400720c */ /* 0x000fe40003f45270 */
[----:B-1----:R-:W-:Y:S01]  /*1a10*/  @!P1 ISETP.GE.U32.AND P6, PT, R21, R0, PT ;  /* 0x000000001500920c */ /* 0x002fe20003fc6070 */
[----:B------:R-:W3:Y:S03]  /*1a20*/  LDG.E R4, desc[UR36][R14.64+0x64] ;  /* 0x000064240e047981 */ /* 0x000ee6000c1e1900 */
[----:B------:R-:W-:-:S02]  /*1a30*/  @!P1 ISETP.NE.AND P6, PT, R5, RZ, !P6 ;  /* 0x000000ff0500920c */ /* 0x000fc400077c5270 */
[----:B------:R-:W3:Y:S02]  /*1a40*/  LDG.E R5, desc[UR36][R14.64+0x68] ;  /* 0x000068240e057981 */ /* 0x000ee4000c1e1900 */
[----:B------:R-:W-:Y:S02]  /*1a50*/  @!P1 SEL R2, R2, 0xe, !P6 ;  /* 0x0000000e02029807 */ /* 0x000fe40007000000 */
[----:B------:R-:W-:Y:S01]  /*1a60*/  @!P1 SEL R0, R21, R0, P6 ;  /* 0x0000000015009207 */ /* 0x000fe20003000000 */
[----:B------:R-:W3:Y:S01]  /*1a70*/  @!P2 LDL R11, [R1+0x4c] ;  /* 0x00004c00010ba983 */ /* 0x000ee20000100800 */
[----:B------:R-:W-:-:S13]  /*1a80*/  ISETP.NE.AND P1, PT, R9, RZ, PT ;  /* 0x000000ff0900720c */ /* 0x000fda0003f25270 */
[----:B------:R-:W3:Y:S01]  /*1a90*/  @!P1 LDL R9, [R1+0x50] ;  /* 0x0000500001099983 */ /* 0x000ee20000100800 */
[----:B--2---:R-:W0:Y:S08]  /*1aa0*/  @!P0 POPC R19, R16 ;  /* 0x0000001000138309 */ /* 0x004e300000000000 */
[----:B-----5:R-:W1:Y:S01]  /*1ab0*/  @!P5 POPC R21, R3 ;  /* 0x000000030015d309 */ /* 0x020e620000000000 */
[----:B0-----:R-:W-:-:S04]  /*1ac0*/  @!P0 ISETP.GE.U32.AND P6, PT, R19, R0, PT ;  /* 0x000000001300820c */ /* 0x001fc80003fc6070 */
[----:B------:R-:W-:-:S04]  /*1ad0*/  @!P0 ISETP.NE.AND P6, PT, R16, RZ, !P6 ;  /* 0x000000ff1000820c */ /* 0x000fc800077c5270 */
[----:B------:R-:W-:Y:S02]  /*1ae0*/  @!P0 SEL R2, R2, 0xf, !P6 ;  /* 0x0000000f02028807 */ /* 0x000fe40007000000 */
[----:B------:R-:W-:Y:S02]  /*1af0*/  @!P0 SEL R0, R19, R0, P6 ;  /* 0x0000000013008207 */ /* 0x000fe40003000000 */
[----:B----4-:R-:W-:Y:S01]  /*1b00*/  ISETP.NE.AND P0, PT, R13, RZ, PT ;  /* 0x000000ff0d00720c */ /* 0x010fe20003f05270 */
[----:B---3--:R-:W0:Y:S01]  /*1b10*/  @!P4 POPC R19, R12 ;  /* 0x0000000c0013c309 */ /* 0x008e220000000000 */
[----:B-1----:R-:W-:-:S04]  /*1b20*/  @!P5 ISETP.GE.U32.AND P6, PT, R21, R0, PT ;  /* 0x000000001500d20c */ /* 0x002fc80003fc6070 */
[----:B------:R-:W-:-:S04]  /*1b30*/  @!P5 ISETP.NE.AND P6, PT, R3, RZ, !P6 ;  /* 0x000000ff0300d20c */ /* 0x000fc800077c5270 */
[----:B------:R-:W-:Y:S02]  /*1b40*/  @!P5 SEL R2, R2, 0x10, !P6 ;  /* 0x000000100202d807 */ /* 0x000fe40007000000 */
[----:B------:R-:W-:Y:S01]  /*1b50*/  @!P5 SEL R0, R21, R0, P6 ;  /* 0x000000001500d207 */ /* 0x000fe20003000000 */
[----:B------:R-:W2:Y:S01]  /*1b60*/  @!P0 LDL R16, [R1+0x54] ;  /* 0x0000540001108983 */ /* 0x000ea20000100800 */
[----:B------:R-:W-:Y:S01]  /*1b70*/  ISETP.NE.AND P5, PT, R20, RZ, PT ;  /* 0x000000ff1400720c */ /* 0x000fe20003fa5270 */
[----:B------:R-:W1:Y:S01]  /*1b80*/  @!P3 POPC R13, R10 ;  /* 0x0000000a000db309 */ /* 0x000e620000000000 */
[----:B0-----:R-:W-:Y:S01]  /*1b90*/  @!P4 ISETP.GE.U32.AND P6, PT, R19, R0, PT ;  /* 0x000000001300c20c */ /* 0x001fe20003fc6070 */
[----:B------:R-:W3:Y:S03]  /*1ba0*/  LDG.E R20, desc[UR36][R14.64+0x70] ;  /* 0x000070240e147981 */ /* 0x000ee6000c1e1900 */
[----:B------:R-:W-:-:S04]  /*1bb0*/  @!P4 ISETP.NE.AND P6, PT, R12, RZ, !P6 ;  /* 0x000000ff0c00c20c */ /* 0x000fc800077c5270 */
[----:B------:R-:W-:Y:S02]  /*1bc0*/  @!P4 SEL R2, R2, 0x11, !P6 ;  /* 0x000000110202c807 */ /* 0x000fe40007000000 */
[----:B------:R-:W-:Y:S01]  /*1bd0*/  @!P4 SEL R0, R19, R0, P6 ;  /* 0x000000001300c207 */ /* 0x000fe20003000000 */
[----:B------:R-:W4:Y:S01]  /*1be0*/  @!P5 LDL R3, [R1+0x58] ;  /* 0x000058000103d983 */ /* 0x000f220000100800 */
[----:B------:R-:W-:Y:S01]  /*1bf0*/  ISETP.NE.AND P4, PT, R22, RZ, PT ;  /* 0x000000ff1600720c */ /* 0x000fe20003f85270 */
[----:B------:R-:W0:Y:S01]  /*1c00*/  @!P2 POPC R19, R11 ;  /* 0x0000000b0013a309 */ /* 0x000e220000000000 */
[----:B-1----:R-:W-:Y:S01]  /*1c10*/  @!P3 ISETP.GE.U32.AND P6, PT, R13, R0, PT ;  /* 0x000000000d00b20c */ /* 0x002fe20003fc6070 */
[----:B------:R-:W5:Y:S03]  /*1c20*/  LDG.E R22, desc[UR36][R14.64+0x74] ;  /* 0x000074240e167981 */ /* 0x000f66000c1e1900 */
[----:B------:R-:W-:-:S04]  /*1c30*/  @!P3 ISETP.NE.AND P6, PT, R10, RZ, !P6 ;  /* 0x000000ff0a00b20c */ /* 0x000fc800077c5270 */
[----:B------:R-:W-:Y:S02]  /*1c40*/  @!P3 SEL R2, R2, 0x12, !P6 ;  /* 0x000000120202b807 */ /* 0x000fe40007000000 */
[----:B------:R-:W-:Y:S01]  /*1c50*/  @!P3 SEL R0, R13, R0, P6 ;  /* 0x000000000d00b207 */ /* 0x000fe20003000000 */
[----:B------:R-:W3:Y:S01]  /*1c60*/  @!P4 LDL R12, [R1+0x5c] ;  /* 0x00005c00010cc983 */ /* 0x000ee20000100800 */
[----:B------:R-:W-:Y:S01]  /*1c70*/  ISETP.NE.AND P3, PT, R23, RZ, PT ;  /* 0x000000ff1700720c */ /* 0x000fe20003f65270 */
[----:B------:R-:W1:Y:S02]  /*1c80*/  @!P1 POPC R21, R9 ;  /* 0x0000000900159309 */ /* 0x000e640000000000 */
[----:B------:R-:W5:Y:S01]  /*1c90*/  LDG.E R13, desc[UR36][R14.64+0x6c] ;  /* 0x00006c240e0d7981 */ /* 0x000f62000c1e1900 */
[----:B0-----:R-:W-:-:S03]  /*1ca0*/  @!P2 ISETP.GE.U32.AND P6, PT, R19, R0, PT ;  /* 0x000000001300a20c */ /* 0x001fc60003fc6070 */
[----:B------:R-:W5:Y:S01]  /*1cb0*/  LDG.E R23, desc[UR36][R14.64+0x78] ;  /* 0x000078240e177981 */ /* 0x000f62000c1e1900 */
[----:B------:R-:W-:-:S04]  /*1cc0*/  @!P2 ISETP.NE.AND P6, PT, R11, RZ, !P6 ;  /* 0x000000ff0b00a20c */ /* 0x000fc800077c5270 */
[----:B------:R-:W-:Y:S01]  /*1cd0*/  @!P2 SEL R2, R2, 0x13, !P6 ;  /* 0x000000130202a807 */ /* 0x000fe20007000000 */
[----:B------:R-:W5:Y:S01]  /*1ce0*/  @!P3 LDL R10, [R1+0x60] ;  /* 0x00006000010ab983 */ /* 0x000f620000100800 */
[----:B------:R-:W-:Y:S02]  /*1cf0*/  @!P2 SEL R0, R19, R0, P6 ;  /* 0x000000001300a207 */ /* 0x000fe40003000000 */
[----:B------:R-:W-:Y:S02]  /*1d00*/  ISETP.NE.AND P2, PT, R4, RZ, PT ;  /* 0x000000ff0400720c */ /* 0x000fe40003f45270 */
[----:B-1----:R-:W-:Y:S01]  /*1d10*/  @!P1 ISETP.GE.U32.AND P6, PT, R21, R0, PT ;  /* 0x000000001500920c */ /* 0x002fe20003fc6070 */
        /* <DEDUP_REMOVED lines=8> */
[----:B--2---:R-:W0:Y:S08]  /*1da0*/  @!P0 POPC R19, R16 ;  /* 0x0000001000138309 */ /* 0x004e300000000000 */
[----:B----4-:R-:W1:Y:S01]  /*1db0*/  @!P5 POPC R21, R3 ;  /* 0x000000030015d309 */ /* 0x010e620000000000 */
[----:B0-----:R-:W-:-:S04]  /*1dc0*/  @!P0 ISETP.GE.U32.AND P6, PT, R19, R0, PT ;  /* 0x000000001300820c */ /* 0x001fc80003fc6070 */
[----:B------:R-:W-:-:S04]  /*1dd0*/  @!P0 ISETP.NE.AND P6, PT, R16, RZ, !P6 ;  /* 0x000000ff1000820c */ /* 0x000fc800077c5270 */
[----:B------:R-:W-:Y:S02]  /*1de0*/  @!P0 SEL R2, R2, 0x15, !P6 ;  /* 0x0000001502028807 */ /* 0x000fe40007000000 */
[----:B------:R-:W-:Y:S02]  /*1df0*/  @!P0 SEL R0, R19, R0, P6 ;  /* 0x0000000013008207 */ /* 0x000fe40003000000 */
[----:B---3--:R-:W0:Y:S02]  /*1e00*/  @!P4 POPC R19, R12 ;  /* 0x0000000c0013c309 */ /* 0x008e240000000000 */
[----:B-1----:R-:W-:Y:S02]  /*1e10*/  @!P5 ISETP.GE.U32.AND P6, PT, R21, R0, PT ;  /* 0x000000001500d20c */ /* 0x002fe40003fc6070 */
[----:B-----5:R-:W-:Y:S02]  /*1e20*/  ISETP.NE.AND P0, PT, R13, RZ, PT ;  /* 0x000000ff0d00720c */ /* 0x020fe40003f05270 */
[----:B------:R-:W-:-:S04]  /*1e30*/  @!P5 ISETP.NE.AND P6, PT, R3, RZ, !P6 ;  /* 0x000000ff0300d20c */ /* 0x000fc800077c5270 */
[----:B------:R-:W-:Y:S02]  /*1e40*/  @!P5 SEL R2, R2, 0x16, !P6 ;  /* 0x000000160202d807 */ /* 0x000fe40007000000 */
[----:B------:R-:W-:Y:S02]  /*1e50*/  @!P5 SEL R0, R21, R0, P6 ;  /* 0x000000001500d207 */ /* 0x000fe40003000000 */
[----:B------:R-:W-:Y:S01]  /*1e60*/  ISETP.NE.AND P5, PT, R20, RZ, PT ;  /* 0x000000ff1400720c */ /* 0x000fe20003fa5270 */
[----:B------:R-:W1:Y:S02]  /*1e70*/  @!P3 POPC R13, R10 ;  /* 0x0000000a000db309 */ /* 0x000e640000000000 */
[----:B------:R-:W2:Y:S01]  /*1e80*/  @!P0 LDL R16, [R1+0x6c] ;  /* 0x00006c0001108983 */ /* 0x000ea20000100800 */
[----:B0-----:R-:W-:-:S03]  /*1e90*/  @!P4 ISETP.GE.U32.AND P6, PT, R19, R0, PT ;  /* 0x000000001300c20c */ /* 0x001fc60003fc6070 */
[----:B------:R-:W3:Y:S01]  /*1ea0*/  LDG.E R20, desc[UR36][R14.64+0x88] ;  /* 0x000088240e147981 */ /* 0x000ee2000c1e1900 */
[----:B------:R-:W-:-:S04]  /*1eb0*/  @!P4 ISETP.NE.AND P6, PT, R12, RZ, !P6 ;  /* 0x000000ff0c00c20c */ /* 0x000fc800077c5270 */
[----:B------:R-:W-:Y:S01]  /*1ec0*/  @!P4 SEL R2, R2, 0x17, !P6 ;  /* 0x000000170202c807 */ /* 0x000fe20007000000 */
[----:B------:R-:W4:Y:S01]  /*1ed0*/  @!P5 LDL R3, [R1+0x70] ;  /* 0x000070000103d983 */ /* 0x000f220000100800 */
[----:B------:R-:W-:Y:S02]  /*1ee0*/  @!P4 SEL R0, R19, R0, P6 ;  /* 0x000000001300c207 */ /* 0x000fe40003000000 */
        /* <DEDUP_REMOVED lines=18> */
[----:B-1----:R-:W-:-:S04]  /*2010*/  @!P1 ISETP.GE.U32.AND P6, PT, R21, R0, PT ;  /* 0x000000001500920c */ /* 0x002fc80003fc6070 */
[----:B------:R-:W-:Y:S02]  /*2020*/  @!P1 ISETP.NE.AND P6, PT, R9, RZ, !P6 ;  /* 0x000000ff0900920c */ /* 0x000fe400077c5270 */
[----:B------:R-:W5:Y:S02]  /*2030*/  LDG.E R9, desc[UR36][R14.64+0x98] ;  /* 0x000098240e097981 */ /* 0x000f64000c1e1900 */
        /* <DEDUP_REMOVED lines=12> */
[----:B---3--:R-:W0:Y:S01]  /*2100*/  @!P4 POPC R19, R12 ;  /* 0x0000000c0013c309 */ /* 0x008e220000000000 */
[----:B-----5:R-:W-:Y:S02]  /*2110*/  ISETP.NE.AND P0, PT, R13, RZ, PT ;  /* 0x000000ff0d00720c */ /* 0x020fe40003f05270 */
[----:B-1----:R-:W-:-:S04]  /*2120*/  @!P5 ISETP.GE.U32.AND P6, PT, R21, R0, PT ;  /* 0x000000001500d20c */ /* 0x002fc80003fc6070 */
[----:B------:R-:W-:-:S04]  /*2130*/  @!P5 ISETP.NE.AND P6, PT, R3, RZ, !P6 ;  /* 0x000000ff0300d20c */ /* 0x000fc800077c5270 */
[----:B------:R-:W-:Y:S01]  /*2140*/  @!P5 SEL R2, R2, 0x1c, !P6 ;  /* 0x0000001c0202d807 */ /* 0x000fe20007000000 */
[----:B------:R-:W1:Y:S01]  /*2150*/  @!P3 POPC R13, R10 ;  /* 0x0000000a000db309 */ /* 0x000e620000000000 */
[----:B------:R-:W-:Y:S01]  /*2160*/  @!P5 SEL R0, R21, R0, P6 ;  /* 0x000000001500d207 */ /* 0x000fe20003000000 */
[----:B------:R-:W2:Y:S01]  /*2170*/  @!P0 LDL R16, [R1+0x84] ;  /* 0x0000840001108983 */ /* 0x000ea20000100800 */
[----:B------:R-:W-:Y:S02]  /*2180*/  ISETP.NE.AND P5, PT, R20, RZ, PT ;  /* 0x000000ff1400720c */ /* 0x000fe40003fa5270 */
        /* <DEDUP_REMOVED lines=13> */
[----:B------:R-:W1:Y:S01]  /*2260*/  @!P1 POPC R21, R5 ;  /* 0x0000000500159309 */ /* 0x000e620000000000 */
[----:B------:R-:W-:Y:S01]  /*2270*/  ISETP.NE.AND P3, PT, R23, RZ, PT ;  /* 0x000000ff1700720c */ /* 0x000fe20003f65270 */
[----:B------:R-:W3:Y:S01]  /*2280*/  @!P4 LDL R12, [R1+0x8c] ;  /* 0x00008c00010cc983 */ /* 0x000ee20000100800 */
[----:B0-----:R-:W-:-:S03]  /*2290*/  @!P2 ISETP.GE.U32.AND P6, PT, R19, R0, PT ;  /* 0x000000001300a20c */ /* 0x001fc60003fc6070 */
[----:B------:R-:W5:Y:S01]  /*22a0*/  LDG.E R13, desc[UR36][R14.64+0x9c] ;  /* 0x00009c240e0d7981 */ /* 0x000f62000c1e1900 */
[----:B------:R-:W-:-:S03]  /*22b0*/  @!P2 ISETP.NE.AND P6, PT, R11, RZ, !P6 ;  /* 0x000000ff0b00a20c */ /* 0x000fc600077c5270 */
[----:B------:R-:W5:Y:S01]  /*22c0*/  LDG.E R23, desc[UR36][R14.64+0xa8] ;  /* 0x0000a8240e177981 */ /* 0x000f62000c1e1900 */
[----:B------:R-:W-:Y:S02]  /*22d0*/  @!P2 SEL R2, R2, 0x1f, !P6 ;  /* 0x0000001f0202a807 */ /* 0x000fe40007000000 */
[----:B------:R-:W-:Y:S01]  /*22e0*/  @!P2 SEL R0, R19, R0, P6 ;  /* 0x000000001300a207 */ /* 0x000fe20003000000 */
[----:B------:R-:W5:Y:S01]  /*22f0*/  @!P3 LDL R10, [R1+0x90] ;  /* 0x00009000010ab983 */ /* 0x000f620000100800 */
[----:B------:R-:W-:Y:S02]  /*2300*/  ISETP.NE.AND P2, PT, R4, RZ, PT ;  /* 0x000000ff0400720c */ /* 0x000fe40003f45270 */
[----:B-1----:R-:W-:Y:S01]  /*2310*/  @!P1 ISETP.GE.U32.AND P6, PT, R21, R0, PT ;  /* 0x000000001500920c */ /* 0x002fe20003fc6070 */
[----:B------:R-:W5:Y:S03]  /*2320*/  LDG.E R4, desc[UR36][R14.64+0xac] ;  /* 0x0000ac240e047981 */ /* 0x000f66000c1e1900 */
[----:B------:R-:W-:-:S02]  /*2330*/  @!P1 ISETP.NE.AND P6, PT, R5, RZ, !P6 ;  /* 0x000000ff0500920c */ /* 0x000fc400077c5270 */
[----:B------:R-:W5:Y:S02]  /*2340*/  LDG.E R5, desc[UR36][R14.64+0xb0] ;  /* 0x0000b0240e057981 */ /* 0x000f64000c1e1900 */
[----:B------:R-:W-:Y:S02]  /*2350*/  @!P1 SEL R2, R2, 0x20, !P6 ;  /* 0x0000002002029807 */ /* 0x000fe40007000000 */
[----:B------:R-:W-:Y:S01]  /*2360*/  @!P1 SEL R0, R21, R0, P6 ;  /* 0x0000000015009207 */ /* 0x000fe20003000000 */
[----:B------:R-:W5:Y:S01]  /*2370*/  @!P2 LDL R11, [R1+0x94] ;  /* 0x00009400010ba983 */ /* 0x000f620000100800 */
[----:B------:R-:W-:-:S13]  /*2380*/  ISETP.NE.AND P1, PT, R9, RZ, PT ;  /* 0x000000ff0900720c */ /* 0x000fda0003f25270 */
        /* <DEDUP_REMOVED lines=12> */
[----:B------:R-:W-:Y:S01]  /*2450*/  @!P5 SEL R0, R21, R0, P6 ;  /* 0x000000001500d207 */ /* 0x000fe20003000000 */
[----:B------:R-:W1:Y:S01]  /*2460*/  @!P3 POPC R13, R10 ;  /* 0x0000000a000db309 */ /* 0x000e620000000000 */
[----:B------:R-:W-:-:S03]  /*2470*/  ISETP.NE.AND P5, PT, R20, RZ, PT ;  /* 0x000000ff1400720c */ /* 0x000fc60003fa5270 */
        /* <DEDUP_REMOVED lines=12> */
[----:B------:R-:W-:Y:S01]  /*2540*/  @!P3 SEL R2, R2, 0x24, !P6 ;  /* 0x000000240202b807 */ /* 0x000fe20007000000 */
[----:B------:R-:W1:Y:S01]  /*2550*/  @!P1 POPC R21, R9 ;  /* 0x0000000900159309 */ /* 0x000e620000000000 */
[----:B------:R-:W-:Y:S01]  /*2560*/  @!P3 SEL R0, R13, R0, P6 ;  /* 0x000000000d00b207 */ /* 0x000fe20003000000 */
[----:B------:R-:W3:Y:S01]  /*2570*/  @!P4 LDL R12, [R1+0xa4] ;  /* 0x0000a400010cc983 */ /* 0x000ee20000100800 */
[----:B------:R-:W-:-:S03]  /*2580*/  ISETP.NE.AND P3, PT, R23, RZ, PT ;  /* 0x000000ff1700720c */ /* 0x000fc60003f65270 */
        /* <DEDUP_REMOVED lines=226> */
[----:B------:R-:W-:-:S02]  /*33b0*/  @!P4 ISETP.NE.AND P6, PT, R12, RZ, !P6 ;  /* 0x000000ff0c00c20c */ /* 0x000fc400077c5270 */
[----:B------:R-:W4:Y:S02]  /*33c0*/  LDG.E R12, desc[UR36][R14.64+0x12c] ;  /* 0x00012c240e0c7981 */ /* 0x000f24000c1e1900 */
[----:B------:R-:W-:Y:S02]  /*33d0*/  @!P4 SEL R2, R2, 0x41, !P6 ;  /* 0x000000410202c807 */ /* 0x000fe40007000000 */
[----:B------:R-:W-:Y:S01]  /*33e0*/  @!P4 SEL R0, R19, R0, P6 ;  /* 0x000000001300c207 */ /* 0x000fe20003000000 */
[----:B------:R-:W0:Y:S01]  /*33f0*/  @!P2 POPC R13, R9 ;  /* 0x00000009000da309 */ /* 0x000e220000000000 */
[----:B------:R-:W-:Y:S01]  /*3400*/  ISETP.NE.AND P4, PT, R22, RZ, PT ;  /* 0x000000ff1600720c */ /* 0x000fe20003f85270 */
[----:B------:R-:W5:Y:S01]  /*3410*/  @!P5 LDL R3, [R1+0x118] ;  /* 0x000118000103d983 */ /* 0x000f620000100800 */
[----:B-1----:R-:W-:-:S03]  /*3420*/  @!P3 ISETP.GE.U32.AND P6, PT, R21, R0, PT ;  /* 0x000000001500b20c */ /* 0x002fc60003fc6070 */
[----:B------:R-:W3:Y:S01]  /*3430*/  LDG.E R22, desc[UR36][R14.64+0x134] ;  /* 0x000134240e167981 */ /* 0x000ee2000c1e1900 */
[----:B------:R-:W-:-:S04]  /*3440*/  @!P3 ISETP.NE.AND P6, PT, R10, RZ, !P6 ;  /* 0x000000ff0a00b20c */ /* 0x000fc800077c5270 */
[----:B------:R-:W-:Y:S02]  /*3450*/  @!P3 SEL R2, R2, 0x42, !P6 ;  /* 0x000000420202b807 */ /* 0x000fe40007000000 */
[----:B------:R-:W-:Y:S01]  /*3460*/  @!P3 SEL R0, R21, R0, P6 ;  /* 0x000000001500b207 */ /* 0x000fe20003000000 */
[----:B------:R-:W1:Y:S01]  /*3470*/  @!P1 POPC R19, R4 ;  /* 0x0000000400139309 */ /* 0x000e620000000000 */
[----:B------:R-:W-:Y:S01]  /*3480*/  ISETP.NE.AND P3, PT, R23, RZ, PT ;  /* 0x000000ff1700720c */ /* 0x000fe20003f65270 */
[----:B------:R-:W3:Y:S01]  /*3490*/  @!P4 LDL R10, [R1+0x11c] ;  /* 0x00011c00010ac983 */ /* 0x000ee20000100800 */
[----:B0-----:R-:W-:-:S03]  /*34a0*/  @!P2 ISETP.GE.U32.AND P6, PT, R13, R0, PT ;  /* 0x000000000d00a20c */ /* 0x001fc60003fc6070 */
[----:B------:R-:W3:Y:S01]  /*34b0*/  LDG.E R23, desc[UR36][R14.64+0x138] ;  /* 0x000138240e177981 */ /* 0x000ee2000c1e1900 */
[----:B------:R-:W-:-:S04]  /*34c0*/  @!P2 ISETP.NE.AND P6, PT, R9, RZ, !P6 ;  /* 0x000000ff0900a20c */ /* 0x000fc800077c5270 */
[----:B------:R-:W-:Y:S02]  /*34d0*/  @!P2 SEL R2, R2, 0x43, !P6 ;  /* 0x000000430202a807 */ /* 0x000fe40007000000 */
[----:B------:R-:W-:Y:S01]  /*34e0*/  @!P2 SEL R0, R13, R0, P6 ;  /* 0x000000000d00a207 */ /* 0x000fe20003000000 */
[----:B------:R-:W3:Y:S01]  /*34f0*/  @!P3 LDL R9, [R1+0x120] ;  /* 0x000120000109b983 */ /* 0x000ee20000100800 */
[----:B------:R-:W-:Y:S02]  /*3500*/  ISETP.NE.AND P2, PT, R11, RZ, PT ;  /* 0x000000ff0b00720c */ /* 0x000fe40003f45270 */
[----:B-1----:R-:W-:Y:S01]  /*3510*/  @!P1 ISETP.GE.U32.AND P6, PT, R19, R0, PT ;  /* 0x000000001300920c */ /* 0x002fe20003fc6070 */
[----:B------:R-:W3:Y:S03]  /*3520*/  LDG.E R13, desc[UR36][R14.64+0x13c] ;  /* 0x00013c240e0d7981 */ /* 0x000ee6000c1e1900 */
[----:B------:R-:W-:-:S04]  /*3530*/  @!P1 ISETP.NE.AND P6, PT, R4, RZ, !P6 ;  /* 0x000000ff0400920c */ /* 0x000fc800077c5270 */
[----:B------:R-:W-:Y:S02]  /*3540*/  @!P1 SEL R2, R2, 0x44, !P6 ;  /* 0x0000004402029807 */ /* 0x000fe40007000000 */
[----:B------:R-:W-:Y:S01]  /*3550*/  @!P1 SEL R0, R19, R0, P6 ;  /* 0x0000000013009207 */ /* 0x000fe20003000000 */
[----:B------:R-:W3:Y:S01]  /*3560*/  @!P2 LDL R11, [R1+0x124] ;  /* 0x00012400010ba983 */ /* 0x000ee20000100800 */
[----:B------:R-:W-:-:S03]  /*3570*/  ISETP.NE.AND P1, PT, R5, RZ, PT ;  /* 0x000000ff0500720c */ /* 0x000fc60003f25270 */
[----:B------:R-:W3:Y:S10]  /*3580*/  LDG.E R5, desc[UR36][R14.64+0x140] ;  /* 0x000140240e057981 */ /* 0x000ef4000c1e1900 */
        /* <DEDUP_REMOVED lines=14> */
[----:B------:R-:W1:Y:S01]  /*3670*/  @!P3 POPC R21, R9 ;  /* 0x000000090015b309 */ /* 0x000e620000000000 */
[----:B------:R-:W-:Y:S02]  /*3680*/  ISETP.NE.AND P6, PT, R20, RZ, PT ;  /* 0x000000ff1400720c */ /* 0x000fe40003fc5270 */
[----:B0-----:R-:W-:-:S04]  /*3690*/  @!P4 ISETP.GE.U32.AND P5, PT, R19, R0, PT ;  /* 0x000000001300c20c */ /* 0x001fc80003fa6070 */
[----:B------:R-:W-:-:S04]  /*36a0*/  @!P4 ISETP.NE.AND P5, PT, R10, RZ, !P5 ;  /* 0x000000ff0a00c20c */ /* 0x000fc80006fa5270 */
[----:B------:R-:W-:Y:S02]  /*36b0*/  @!P4 SEL R2, R2, 0x47, !P5 ;  /* 0x000000470202c807 */ /* 0x000fe40006800000 */
[----:B------:R-:W-:Y:S01]  /*36c0*/  @!P4 SEL R0, R19, R0, P5 ;  /* 0x000000001300c207 */ /* 0x000fe20002800000 */
[----:B------:R-:W0:Y:S01]  /*36d0*/  @!P2 POPC R3, R11 ;  /* 0x0000000b0003a309 */ /* 0x000e220000000000 */
[----:B------:R-:W-:Y:S01]  /*36e0*/  ISETP.NE.AND P5, PT, R22, RZ, PT ;  /* 0x000000ff1600720c */ /* 0x000fe20003fa5270 */
[----:B------:R-:W3:Y:S01]  /*36f0*/  @!P6 LDL R10, [R1+0x130] ;  /* 0x00013000010ae983 */ /* 0x000ee20000100800 */
[----:B-1----:R-:W-:-:S04]  /*3700*/  @!P3 ISETP.GE.U32.AND P4, PT, R21, R0, PT ;  /* 0x000000001500b20c */ /* 0x002fc80003f86070 */
[----:B------:R-:W-:-:S04]  /*3710*/  @!P3 ISETP.NE.AND P4, PT, R9, RZ, !P4 ;  /* 0x000000ff0900b20c */ /* 0x000fc80006785270 */
[----:B------:R-:W-:Y:S02]  /*3720*/  @!P3 SEL R2, R2, 0x48, !P4 ;  /* 0x000000480202b807 */ /* 0x000fe40006000000 */
[----:B------:R-:W-:Y:S01]  /*3730*/  @!P3 SEL R0, R21, R0, P4 ;  /* 0x000000001500b207 */ /* 0x000fe20002000000 */
[----:B------:R-:W1:Y:S01]  /*3740*/  @!P1 POPC R9, R4 ;  /* 0x0000000400099309 */ /* 0x000e620000000000 */
[----:B------:R-:W-:Y:S01]  /*3750*/  ISETP.NE.AND P3, PT, R23, RZ, PT ;  /* 0x000000ff1700720c */ /* 0x000fe20003f65270 */
[----:B------:R-:W4:Y:S01]  /*3760*/  @!P5 LDL R12, [R1+0x134] ;  /* 0x00013400010cd983 */ /* 0x000f220000100800 */
[----:B0-----:R-:W-:-:S04]  /*3770*/  @!P2 ISETP.GE.U32.AND P4, PT, R3, R0, PT ;  /* 0x000000000300a20c */ /* 0x001fc80003f86070 */
[----:B------:R-:W-:-:S04]  /*3780*/  @!P2 ISETP.NE.AND P4, PT, R11, RZ, !P4 ;  /* 0x000000ff0b00a20c */ /* 0x000fc80006785270 */
[----:B------:R-:W-:Y:S02]  /*3790*/  @!P2 SEL R2, R2, 0x49, !P4 ;  /* 0x000000490202a807 */ /* 0x000fe40006000000 */
[----:B------:R-:W-:Y:S01]  /*37a0*/  @!P2 SEL R0, R3, R0, P4 ;  /* 0x000000000300a207 */ /* 0x000fe20002000000 */
[----:B------:R-:W5:Y:S01]  /*37b0*/  @!P3 LDL R11, [R1+0x138] ;  /* 0x00013800010bb983 */ /* 0x000f620000100800 */
[----:B------:R-:W-:Y:S02]  /*37c0*/  ISETP.NE.AND P4, PT, R13, RZ, PT ;  /* 0x000000ff0d00720c */ /* 0x000fe40003f85270 */
[----:B-1----:R-:W-:-:S04]  /*37d0*/  @!P1 ISETP.GE.U32.AND P2, PT, R9, R0, PT ;  /* 0x000000000900920c */ /* 0x002fc80003f46070 */
[----:B------:R-:W-:-:S04]  /*37e0*/  @!P1 ISETP.NE.AND P2, PT, R4, RZ, !P2 ;  /* 0x000000ff0400920c */ /* 0x000fc80005745270 */
[----:B------:R-:W-:Y:S02]  /*37f0*/  @!P1 SEL R2, R2, 0x4a, !P2 ;  /* 0x0000004a02029807 */ /* 0x000fe40005000000 */
[----:B------:R-:W-:Y:S02]  /*3800*/  @!P1 SEL R0, R9, R0, P2 ;  /* 0x0000000009009207 */ /* 0x000fe40001000000 */
[----:B------:R-:W-:Y:S01]  /*3810*/  ISETP.NE.AND P2, PT, R5, RZ, PT ;  /* 0x000000ff0500720c */ /* 0x000fe20003f45270 */
[----:B------:R-:W5:-:S12]  /*3820*/  @!P4 LDL R9, [R1+0x13c] ;  /* 0x00013c000109c983 */ /* 0x000f580000100800 */
[----:B------:R-:W5:Y:S01]  /*3830*/  @!P2 LDL R4, [R1+0x140] ;  /* 0x000140000104a983 */ /* 0x000f620000100800 */
[----:B--2---:R-:W0:Y:S08]  /*3840*/  @!P0 POPC R3, R16 ;  /* 0x0000001000038309 */ /* 0x004e300000000000 */
[----:B---3--:R-:W1:Y:S01]  /*3850*/  @!P6 POPC R5, R10 ;  /* 0x0000000a0005e309 */ /* 0x008e620000000000 */
[----:B0-----:R-:W-:-:S04]  /*3860*/  @!P0 ISETP.GE.U32.AND P1, PT, R3, R0, PT ;  /* 0x000000000300820c */ /* 0x001fc80003f26070 */
[----:B------:R-:W-:-:S04]  /*3870*/  @!P0 ISETP.NE.AND P1, PT, R16, RZ, !P1 ;  /* 0x000000ff1000820c */ /* 0x000fc80004f25270 */
[----:B------:R-:W-:Y:S02]  /*3880*/  @!P0 SEL R0, R3, R0, P1 ;  /* 0x0000000003008207 */ /* 0x000fe40000800000 */
[----:B------:R-:W-:Y:S01]  /*3890*/  @!P0 SEL R2, R2, 0x4b, !P1 ;  /* 0x0000004b02028807 */ /* 0x000fe20004800000 */
[----:B----4-:R-:W0:Y:S01]  /*38a0*/  @!P5 POPC R3, R12 ;  /* 0x0000000c0003d309 */ /* 0x010e220000000000 */
[----:B-1----:R-:W-:-:S04]  /*38b0*/  @!P6 ISETP.GE.U32.AND P1, PT, R5, R0, PT ;  /* 0x000000000500e20c */ /* 0x002fc80003f26070 */
[----:B------:R-:W-:-:S04]  /*38c0*/  @!P6 ISETP.NE.AND P1, PT, R10, RZ, !P1 ;  /* 0x000000ff0a00e20c */ /* 0x000fc80004f25270 */
[----:B------:R-:W-:Y:S02]  /*38d0*/  @!P6 SEL R0, R5, R0, P1 ;  /* 0x000000000500e207 */ /* 0x000fe40000800000 */
[----:B-----5:R-:W1:Y:S02]  /*38e0*/  @!P3 POPC R5, R11 ;  /* 0x0000000b0005b309 */ /* 0x020e640000000000 */
[----:B0-----:R-:W-:-:S04]  /*38f0*/  @!P5 ISETP.GE.U32.AND P0, PT, R3, R0, PT ;  /* 0x000000000300d20c */ /* 0x001fc80003f06070 */
[----:B------:R-:W-:-:S04]  /*3900*/  @!P5 ISETP.NE.AND P0, PT, R12, RZ, !P0 ;  /* 0x000000ff0c00d20c */ /* 0x000fc80004705270 */
[----:B------:R-:W-:Y:S02]  /*3910*/  @!P5 SEL R0, R3, R0, P0 ;  /* 0x000000000300d207 */ /* 0x000fe40000000000 */
[----:B------:R-:W-:Y:S01]  /*3920*/  @!P6 SEL R2, R2, 0x4c, !P1 ;  /* 0x0000004c0202e807 */ /* 0x000fe20004800000 */
[----:B------:R-:W0:Y:S01]  /*3930*/  @!P4 POPC R3, R9 ;  /* 0x000000090003c309 */ /* 0x000e220000000000 */
[----:B-1----:R-:W-:-:S04]  /*3940*/  @!P3 ISETP.GE.U32.AND P1, PT, R5, R0, PT ;  /* 0x000000000500b20c */ /* 0x002fc80003f26070 */
[----:B------:R-:W-:-:S04]  /*3950*/  @!P3 ISETP.NE.AND P1, PT, R11, RZ, !P1 ;  /* 0x000000ff0b00b20c */ /* 0x000fc80004f25270 */
[----:B------:R-:W-:Y:S02]  /*3960*/  @!P3 SEL R0, R5, R0, P1 ;  /* 0x000000000500b207 */ /* 0x000fe40000800000 */
[----:B------:R-:W1:Y:S01]  /*3970*/  @!P2 POPC R5, R4 ;  /* 0x000000040005a309 */ /* 0x000e620000000000 */
[----:B------:R-:W-:Y:S02]  /*3980*/  @!P5 SEL R2, R2, 0x4d, !P0 ;  /* 0x0000004d0202d807 */ /* 0x000fe40004000000 */
[----:B0-----:R-:W-:Y:S02]  /*3990*/  @!P4 ISETP.GE.U32.AND P6, PT, R3, R0, PT ;  /* 0x000000000300c20c */ /* 0x001fe40003fc6070 */
[----:B------:R-:W-:Y:S02]  /*39a0*/  ISETP.NE.AND P0, PT, R4, RZ, !P2 ;  /* 0x000000ff0400720c */ /* 0x000fe40005705270 */
[----:B------:R-:W-:Y:S02]  /*39b0*/  @!P4 ISETP.NE.AND P6, PT, R9, RZ, !P6 ;  /* 0x000000ff0900c20c */ /* 0x000fe400077c5270 */
[----:B------:R-:W-:-:S02]  /*39c0*/  @!P3 SEL R2, R2, 0x4e, !P1 ;  /* 0x0000004e0202b807 */ /* 0x000fc40004800000 */
[----:B------:R-:W-:Y:S02]  /*39d0*/  @!P4 SEL R0, R3, R0, P6 ;  /* 0x000000000300c207 */ /* 0x000fe40003000000 */
[----:B------:R-:W-:Y:S02]  /*39e0*/  @!P4 SEL R2, R2, 0x4f, !P6 ;  /* 0x0000004f0202c807 */ /* 0x000fe40007000000 */
[----:B-1----:R-:W-:-:S04]  /*39f0*/  @!P2 ISETP.GE.U32.AND P1, PT, R5, R0, PT ;  /* 0x000000000500a20c */ /* 0x002fc80003f26070 */
[----:B------:R-:W-:-:S04]  /*3a00*/  @P0 SEL R2, R2, 0x50, P1 ;  /* 0x0000005002020807 */ /* 0x000fc80000800000 */
[----:B------:R-:W-:-:S13]  /*3a10*/  ISETP.NE.AND P0, PT, R2, -0x1, PT ;  /* 0xffffffff0200780c */ /* 0x000fda0003f05270 */
[----:B------:R-:W-:Y:S05]  /*3a20*/  @!P0 BRA `(.L_x_4) ;  /* 0x0000000800b88947 */ /* 0x000fea0003800000 */
[----:B------:R-:W-:-:S06]  /*3a30*/  IMAD R0, R2, 0x4, R1 ;  /* 0x0000000402007824 */ /* 0x000fcc00078e0201 */
[----:B------:R-:W2:Y:S01]  /*3a40*/  LDL R0, [R0] ;  /* 0x0000000000007983 */ /* 0x000ea20000100800 */
[C---:B------:R-:W-:Y:S01]  /*3a50*/  IMAD R3, R17.reuse, 0xc, R18 ;  /* 0x0000000c11037824 */ /* 0x040fe200078e0212 */
[----:B------:R-:W-:-:S04]  /*3a60*/  ISETP.GE.AND P0, PT, R17, -0x1, PT ;  /* 0xffffffff1100780c */ /* 0x000fc80003f06270 */
[----:B------:R0:W-:Y:S04]  /*3a70*/  STL [R3+0xc], R2 ;  /* 0x00000c0203007387 */ /* 0x0001e80000100800 */
[----:B------:R0:W-:Y:S04]  /*3a80*/  STL [R3+0x14], RZ ;  /* 0x000014ff03007387 */ /* 0x0001e80000100800 */
[----:B--2---:R0:W-:Y:S01]  /*3a90*/  STL [R3+0x10], R0 ;  /* 0x0000100003007387 */ /* 0x0041e20000100800 */
[----:B------:R-:W-:Y:S05]  /*3aa0*/  @!P0 BRA `(.L_x_5) ;  /* 0x00000000007c8947 */ /* 0x000fea0003800000 */
[----:B------:R-:W-:Y:S01]  /*3ab0*/  BSSY.RECONVERGENT B6, `(.L_x_6) ;  /* 0x0000028000067945 */ /* 0x000fe20003800200 */
[----:B------:R-:W-:-:S07]  /*3ac0*/  VIADD R17, R17, 0x1 ;  /* 0x0000000111117836 */ /* 0x000fce0000000000 */
.L_x_11:
[----:B------:R-:W-:-:S05]  /*3ad0*/  IMAD R13, R17, 0xc, R18 ;  /* 0x0000000c110d7824 */ /* 0x000fca00078e0212 */
[----:B0-----:R-:W2:Y:S04]  /*3ae0*/  LDL R0, [R13+0x8] ;  /* 0x000008000d007983 */ /* 0x001ea80000100800 */
[----:B-1----:R0:W5:Y:S04]  /*3af0*/  LDL R3, [R13] ;  /* 0x000000000d037983 */ /* 0x0021680000100800 */
[----:B------:R0:W5:Y:S01]  /*3b00*/  LDL R10, [R13+0x4] ;  /* 0x000004000d0a7983 */ /* 0x0001620000100800 */
[----:B------:R-:W-:Y:S01]  /*3b10*/  BSSY.RELIABLE B0, `(.L_x_7) ;  /* 0x0000011000007945 */ /* 0x000fe20003800100 */
[----:B------:R-:W-:Y:S01]  /*3b20*/  IMAD.MOV.U32 R11, RZ, RZ, 0x1 ;  /* 0x00000001ff0b7424 */ /* 0x000fe200078e00ff */
[C---:B--2---:R-:W-:Y:S01]  /*3b30*/  VIMNMX R5, PT, PT, R0.reuse, 0x9, !PT ;  /* 0x0000000900057848 */ /* 0x044fe20007fe0100 */
[----:B------:R-:W-:-:S04]  /*3b40*/  VIADD R9, R0, 0x1 ;  /* 0x0000000100097836 */ /* 0x000fc80000000000 */
[----:B0-----:R-:W-:-:S07]  /*3b50*/  IMAD.IADD R5, R0, 0x1, -R5 ;  /* 0x0000000100057824 */ /* 0x001fce00078e0a05 */
.L_x_9:
[----:B------:R-:W-:-:S13]  /*3b60*/  ISETP.NE.AND P0, PT, R5, RZ, PT ;  /* 0x000000ff0500720c */ /* 0x000fda0003f05270 */
[----:B------:R-:W-:Y:S05]  /*3b70*/  @!P0 BRA `(.L_x_8) ;  /* 0x0000000000288947 */ /* 0x000fea0003800000 */
[----:B------:R-:W-:Y:S02]  /*3b80*/  VIADD R0, R9, 0xffffffff ;  /* 0xffffffff09007836 */ /* 0x000fe40000000000 */
[----:B------:R-:W-:Y:S02]  /*3b90*/  IMAD.MOV.U32 R4, RZ, RZ, R9 ;  /* 0x000000ffff047224 */ /* 0x000fe400078e0009 */
[----:B------:R-:W-:Y:S01]  /*3ba0*/  VIADD R5, R5, 0x1 ;  /* 0x0000000105057836 */ /* 0x000fe20000000000 */
[----:B------:R-:W-:Y:S01]  /*3bb0*/  SHF.L.U32 R0, R11, R0, RZ ;  /* 0x000000000b007219 */ /* 0x000fe200000006ff */
[----:B------:R-:W-:-:S03]  /*3bc0*/  VIADD R9, R9, 0x1 ;  /* 0x0000000109097836 */ /* 0x000fc60000000000 */
[----:B-----5:R-:W-:-:S13]  /*3bd0*/  LOP3.LUT P0, RZ, R0, R10, RZ, 0xc0, !PT ;  /* 0x0000000a00ff7212 */ /* 0x020fda000780c0ff */
[----:B------:R-:W-:Y:S05]  /*3be0*/  @!P0 BRA `(.L_x_9) ;  /* 0xfffffffc00dc8947 */ /* 0x000fea000383ffff */
[----:B------:R-:W-:-:S13]  /*3bf0*/  ISETP.NE.AND P0, PT, R4, -0x1, PT ;  /* 0xffffffff0400780c */ /* 0x000fda0003f05270 */
[----:B------:R-:W-:Y:S05]  /*3c00*/  @P0 BREAK.RELIABLE B0 ;  /* 0x0000000000000942 */ /* 0x000fea0003800100 */
[----:B------:R-:W-:Y:S05]  /*3c10*/  @P0 BRA `(.L_x_10) ;  /* 0x0000000000440947 */ /* 0x000fea0003800000 */
.L_x_8:
[----:B------:R-:W-:Y:S05]  /*3c20*/  BSYNC.RELIABLE B0 ;  /* 0x0000000000007941 */ /* 0x000fea0003800100 */
.L_x_7:
[----:B-----5:R-:W-:Y:S01]  /*3c30*/  IMAD.WIDE R4, R3, 0x4, R14 ;  /* 0x0000000403047825 */ /* 0x020fe200078e020e */
[----:B------:R-:W-:-:S03]  /*3c40*/  ISETP.GT.AND P0, PT, R17, RZ, PT ;  /* 0x000000ff1100720c */ /* 0x000fc60003f04270 */
[----:B------:R-:W-:Y:S01]  /*3c50*/  IMAD R3, R3, 0x4, R1 ;  /* 0x0000000403037824 */ /* 0x000fe200078e0201 */
[----:B------:R1:W-:Y:S01]  /*3c60*/  STG.E desc[UR36][R4.64], RZ ;  /* 0x000000ff04007986 */ /* 0x0003e2000c101924 */
[----:B------:R-:W-:-:S03]  /*3c70*/  VIADD R17, R17, 0xffffffff ;  /* 0xffffffff11117836 */ /* 0x000fc60000000000 */
[----:B------:R1:W-:Y:S05]  /*3c80*/  STL [R3], R10 ;  /* 0x0000000a03007387 */ /* 0x0003ea0000100800 */
[----:B------:R-:W-:Y:S05]  /*3c90*/  @P0 BRA `(.L_x_11) ;  /* 0xfffffffc008c0947 */ /* 0x000fea000383ffff */
.L_x_5:
[----:B0-----:R-:W-:Y:S01]  /*3ca0*/  MOV R0, 0x0 ;  /* 0x0000000000007802 */ /* 0x001fe20000000f00 */
[----:B------:R0:W-:Y:S01]  /*3cb0*/  STL [R1+0x510], R8 ;  /* 0x0005100801007387 */ /* 0x0001e20000100800 */
[----:B------:R-:W2:Y:S02]  /*3cc0*/  LDCU.64 UR4, c[0x4][0x10] ;  /* 0x01000200ff0477ac */ /* 0x000ea40008000a00 */
[----:B-1----:R0:W1:Y:S01]  /*3cd0*/  LDC.64 R2, c[0x4][R0] ;  /* 0x0100000000027b82 */ /* 0x0020620000000a00 */
[----:B--2---:R-:W-:Y:S02]  /*3ce0*/  IMAD.U32 R4, RZ, RZ, UR4 ;  /* 0x00000004ff047e24 */ /* 0x004fe4000f8e00ff */
[----:B0-----:R-:W-:-:S07]  /*3cf0*/  IMAD.U32 R5, RZ, RZ, UR5 ;  /* 0x00000005ff057e24 */ /* 0x001fce000f8e00ff */
[----:B------:R-:W-:-:S07]  /*3d00*/  LEPC R20, `(.L_x_12) ;  /* 0x000000001014794e */ /* 0x000fce0000000000 */
[----:B-1----:R-:W-:Y:S05]  /*3d10*/  CALL.ABS.NOINC R2 ;  /* 0x0000000002007343 */ /* 0x002fea0003c00000 */
.L_x_12:
[----:B------:R-:W-:Y:S05]  /*3d20*/  EXIT ;  /* 0x000000000000794d */ /* 0x000fea0003800000 */
.L_x_10:
[----:B------:R-:W-:Y:S05]  /*3d30*/  BSYNC.RECONVERGENT B6 ;  /* 0x0000000000067941 */ /* 0x000fea0003800200 */
.L_x_6:
[----:B------:R-:W-:Y:S01]  /*3d40*/  IMAD.HI R5, R2, 0x38e38e39, RZ ;  /* 0x38e38e3902057827 */ /* 0x000fe200078e02ff */
[----:B------:R0:W-:Y:S04]  /*3d50*/  STL [R13+0x8], R4 ;  /* 0x000008040d007387 */ /* 0x0001e80000100800 */
[----:B------:R-:W-:-:S04]  /*3d60*/  SHF.R.S32.HI R10, RZ, 0x1, R5 ;  /* 0x00000001ff0a7819 */ /* 0x000fc80000011405 */
[----:B------:R-:W-:-:S05]  /*3d70*/  LEA.HI R10, R5, R10, RZ, 0x1 ;  /* 0x0000000a050a7211 */ /* 0x000fca00078f08ff */
[----:B------:R-:W-:-:S04]  /*3d80*/  IMAD R10, R10, 0x9, RZ ;  /* 0x000000090a0a7824 */ /* 0x000fc800078e02ff */
[----:B------:R-:W-:-:S05]  /*3d90*/  IMAD R5, R10, 0x4, R1 ;  /* 0x000000040a057824 */ /* 0x000fca00078e0201 */
[----:B------:R-:W2:Y:S01]  /*3da0*/  LDL R9, [R5] ;  /* 0x0000000005097983 */ /* 0x000ea20000100800 */
[----:B------:R-:W-:-:S05]  /*3db0*/  IMAD.IADD R10, R2, 0x1, -R10 ;  /* 0x00000001020a7824 */ /* 0x000fca00078e0a0a */
[----:B------:R-:W-:-:S05]  /*3dc0*/  PRMT R12, R10, 0x9910, RZ ;  /* 0x000099100a0c7816 */ /* 0x000fca00000000ff */
[----:B------:R-:W-:-:S05]  /*3dd0*/  IMAD R12, R12, 0x56, RZ ;  /* 0x000000560c0c7824 */ /* 0x000fca00078e02ff */
[----:B------:R-:W-:-:S04]  /*3de0*/  LOP3.LUT R19, R12, 0xffff, RZ, 0xc0, !PT ;  /* 0x0000ffff0c137812 */ /* 0x000fc800078ec0ff */
[----:B------:R-:W-:Y:S01]  /*3df0*/  SHF.R.U32.HI R12, RZ, 0xf, R19 ;  /* 0x0000000fff0c7819 */ /* 0x000fe20000011613 */
[----:B------:R-:W-:-:S03]  /*3e00*/  IMAD.HI R2, R2, 0x4bda12f7, RZ ;  /* 0x4bda12f702027827 */ /* 0x000fc600078e02ff */
[----:B------:R-:W-:-:S04]  /*3e10*/  LEA.HI R12, R19, R12, RZ, 0x18 ;  /* 0x0000000c130c7211 */ /* 0x000fc800078fc0ff */
[----:B------:R-:W-:Y:S02]  /*3e20*/  LOP3.LUT R12, R12, 0xffff, RZ, 0xc0, !PT ;  /* 0x0000ffff0c0c7812 */ /* 0x000fe400078ec0ff */
[----:B--2---:R-:W-:Y:S01]  /*3e30*/  LOP3.LUT R16, R9, R0, RZ, 0x30, !PT ;  /* 0x0000000009107212 */ /* 0x004fe200078e30ff */
[----:B------:R-:W-:-:S04]  /*3e40*/  IMAD R9, R10, 0x4, R1 ;  /* 0x000000040a097824 */ /* 0x000fc800078e0201 */
[----:B------:R1:W-:Y:S04]  /*3e50*/  STL [R5], R16 ;  /* 0x0000001005007387 */ /* 0x0003e80000100800 */
[----:B------:R-:W2:Y:S01]  /*3e60*/  LDL R11, [R9] ;  /* 0x00000000090b7983 */ /* 0x000ea20000100800 */
[----:B0-----:R-:W-:Y:S02]  /*3e70*/  SHF.R.U32.HI R13, RZ, 0x1f, R2 ;  /* 0x0000001fff0d7819 */ /* 0x001fe40000011602 */
[----:B------:R-:W-:Y:S02]  /*3e80*/  PRMT R12, R12, 0x8880, RZ ;  /* 0x000088800c0c7816 */ /* 0x000fe400000000ff */
[----:B------:R-:W-:-:S03]  /*3e90*/  LEA.HI.SX32 R13, R2, R13, 0x1d ;  /* 0x0000000d020d7211 */ /* 0x000fc600078feaff */
[----:B------:R-:W-:-:S04]  /*3ea0*/  IMAD.MOV.U32 R2, RZ, RZ, R12 ;  /* 0x000000ffff027224 */ /* 0x000fc800078e000c */
[----:B------:R-:W-:-:S04]  /*3eb0*/  IMAD R2, R13, 0x3, R2 ;  /* 0x000000030d027824 */ /* 0x000fc800078e0202 */
[----:B------:R-:W-:-:S05]  /*3ec0*/  IMAD.HI R12, R2, 0x55555556, RZ ;  /* 0x55555556020c7827 */ /* 0x000fca00078e02ff */
[----:B------:R-:W-:-:S05]  /*3ed0*/  LEA.HI R13, R12, R12, RZ, 0x1 ;  /* 0x0000000c0c0d7211 */ /* 0x000fca00078f08ff */
[----:B------:R-:W-:-:S04]  /*3ee0*/  IMAD R2, R13, 0x6, R2 ;  /* 0x000000060d027824 */ /* 0x000fc800078e0202 */
[----:B------:R-:W-:-:S04]  /*3ef0*/  IMAD R2, R2, 0x3, RZ ;  /* 0x0000000302027824 */ /* 0x000fc800078e02ff */
[----:B------:R-:W-:Y:S01]  /*3f00*/  IMAD R2, R2, 0x4, R1 ;  /* 0x0000000402027824 */ /* 0x000fe200078e0201 */
[----:B--2---:R-:W-:-:S05]  /*3f10*/  LOP3.LUT R12, R11, R0, RZ, 0x30, !PT ;  /* 0x000000000b0c7212 */ /* 0x004fca00078e30ff */
[----:B------:R0:W-:Y:S04]  /*3f20*/  STL [R9], R12 ;  /* 0x0000000c09007387 */ /* 0x0001e80000100800 */
[----:B------:R-:W2:Y:S02]  /*3f30*/  LDL R11, [R2] ;  /* 0x00000000020b7983 */ /* 0x000ea40000100800 */
[----:B--2---:R-:W-:-:S05]  /*3f40*/  LOP3.LUT R11, R11, R0, RZ, 0x30, !PT ;  /* 0x000000000b0b7212 */ /* 0x004fca00078e30ff */
[----:B------:R2:W-:Y:S04]  /*3f50*/  STL [R2], R11 ;  /* 0x0000000b02007387 */ /* 0x0005e80000100800 */
[----:B------:R-:W3:Y:S01]  /*3f60*/  LDL R13, [R5+0x4] ;  /* 0x00000400050d7983 */ /* 0x000ee20000100800 */
[----:B-1----:R-:W-:-:S04]  /*3f70*/  VIADD R16, R10, 0x9 ;  /* 0x000000090a107836 */ /* 0x002fc80000000000 */
[----:B------:R-:W-:Y:S01]  /*3f80*/  IMAD R16, R16, 0x4, R1 ;  /* 0x0000000410107824 */ /* 0x000fe200078e0201 */
[----:B---3--:R-:W-:-:S05]  /*3f90*/  LOP3.LUT R20, R13, R0, RZ, 0x30, !PT ;  /* 0x000000000d147212 */ /* 0x008fca00078e30ff */
[----:B------:R-:W-:Y:S04]  /*3fa0*/  STL [R5+0x4], R20 ;  /* 0x0000041405007387 */ /* 0x000fe80000100800 */
[----:B------:R-:W3:Y:S02]  /*3fb0*/  LDL R13, [R16] ;  /* 0x00000000100d7983 */ /* 0x000ee40000100800 */
[----:B---3--:R-:W-:-:S05]  /*3fc0*/  LOP3.LUT R13, R13, R0, RZ, 0x30, !PT ;  /* 0x000000000d0d7212 */ /* 0x008fca00078e30ff */
[----:B------:R1:W-:Y:S04]  /*3fd0*/  STL [R16], R13 ;  /* 0x0000000d10007387 */ /* 0x0003e80000100800 */
[----:B0-----:R-:W3:Y:S02]  /*3fe0*/  LDL R9, [R2+0x4] ;  /* 0x0000040002097983 */ /* 0x001ee40000100800 */
[----:B---3--:R-:W-:-:S05]  /*3ff0*/  LOP3.LUT R9, R9, R0, RZ, 0x30, !PT ;  /* 0x0000000009097212 */ /* 0x008fca00078e30ff */
[----:B------:R0:W-:Y:S04]  /*4000*/  STL [R2+0x4], R9 ;  /* 0x0000040902007387 */ /* 0x0001e80000100800 */
[----:B--2---:R-:W2:Y:S01]  /*4010*/  LDL R11, [R5+0x8] ;  /* 0x00000800050b7983 */ /* 0x004ea20000100800 */
[----:B------:R-:W-:-:S04]  /*4020*/  VIADD R12, R10, 0x12 ;  /* 0x000000120a0c7836 */ /* 0x000fc80000000000 */
[----:B------:R-:W-:Y:S01]  /*4030*/  IMAD R12, R12, 0x4, R1 ;  /* 0x000000040c0c7824 */ /* 0x000fe200078e0201 */
[----:B--2---:R-:W-:-:S05]  /*4040*/  LOP3.LUT R22, R11, R0, RZ, 0x30, !PT ;  /* 0x000000000b167212 */ /* 0x004fca00078e30ff */
[----:B------:R-:W-:Y:S04]  /*4050*/  STL [R5+0x8], R22 ;  /* 0x0000081605007387 */ /* 0x000fe80000100800 */
[----:B------:R-:W2:Y:S02]  /*4060*/  LDL R11, [R12] ;  /* 0x000000000c0b7983 */ /* 0x000ea40000100800 */
[----:B--2---:R-:W-:-:S05]  /*4070*/  LOP3.LUT R11, R11, R0, RZ, 0x30, !PT ;  /* 0x000000000b0b7212 */ /* 0x004fca00078e30ff */
[----:B------:R2:W-:Y:S04]  /*4080*/  STL [R12], R11 ;  /* 0x0000000b0c007387 */ /* 0x0005e80000100800 */
[----:B-1----:R-:W3:Y:S02]  /*4090*/  LDL R13, [R2+0x8] ;  /* 0x00000800020d7983 */ /* 0x002ee40000100800 */
[----:B---3--:R-:W-:-:S05]  /*40a0*/  LOP3.LUT R13, R13, R0, RZ, 0x30, !PT ;  /* 0x000000000d0d7212 */ /* 0x008fca00078e30ff */
[----:B------:R1:W-:Y:S04]  /*40b0*/  STL [R2+0x8], R13 ;  /* 0x0000080d02007387 */ /* 0x0003e80000100800 */
[----:B0-----:R-:W3:Y:S01]  /*40c0*/  LDL R9, [R5+0xc] ;  /* 0x00000c0005097983 */ /* 0x001ee20000100800 */
[----:B------:R-:W-:-:S04]  /*40d0*/  VIADD R16, R10, 0x1b ;  /* 0x0000001b0a107836 */ /* 0x000fc80000000000 */
[----:B------:R-:W-:Y:S01]  /*40e0*/  IMAD R16, R16, 0x4, R1 ;  /* 0x0000000410107824 */ /* 0x000fe200078e0201 */
[----:B---3--:R-:W-:-:S05]  /*40f0*/  LOP3.LUT R20, R9, R0, RZ, 0x30, !PT ;  /* 0x0000000009147212 */ /* 0x008fca00078e30ff */
[----:B------:R-:W-:Y:S04]  /*4100*/  STL [R5+0xc], R20 ;  /* 0x00000c1405007387 */ /* 0x000fe80000100800 */
[----:B------:R-:W3:Y:S02]  /*4110*/  LDL R9, [R16] ;  /* 0x0000000010097983 */ /* 0x000ee40000100800 */
[----:B---3--:R-:W-:-:S05]  /*4120*/  LOP3.LUT R9, R9, R0, RZ, 0x30, !PT ;  /* 0x0000000009097212 */ /* 0x008fca00078e30ff */
[----:B------:R0:W-:Y:S04]  /*4130*/  STL [R16], R9 ;  /* 0x0000000910007387 */ /* 0x0001e80000100800 */
[----:B--2---:R-:W2:Y:S02]  /*4140*/  LDL R11, [R2+0x24] ;  /* 0x00002400020b7983 */ /* 0x004ea40000100800 */
[----:B--2---:R-:W-:-:S05]  /*4150*/  LOP3.LUT R11, R11, R0, RZ, 0x30, !PT ;  /* 0x000000000b0b7212 */ /* 0x004fca00078e30ff */
[----:B------:R2:W-:Y:S04]  /*4160*/  STL [R2+0x24], R11 ;  /* 0x0000240b02007387 */ /* 0x0005e80000100800 */
[----:B-1----:R-:W3:Y:S01]  /*4170*/  LDL R13, [R5+0x10] ;  /* 0x00001000050d7983 */ /* 0x002ee20000100800 */
[----:B------:R-:W-:-:S04]  /*4180*/  VIADD R12, R10, 0x24 ;  /* 0x000000240a0c7836 */ /* 0x000fc80000000000 */
        /* <DEDUP_REMOVED lines=35> */
[----:B------:R1:W-:Y:S04]  /*43c0*/  STL [R5+0x1c], R20 ;  /* 0x00001c1405007387 */ /* 0x0003e80000100800 */
[----:B------:R-:W3:Y:S02]  /*43d0*/  LDL R13, [R16] ;  /* 0x00000000100d7983 */ /* 0x000ee40000100800 */
[----:B---3--:R-:W-:-:S05]  /*43e0*/  LOP3.LUT R13, R13, R0, RZ, 0x30, !PT ;  /* 0x000000000d0d7212 */ /* 0x008fca00078e30ff */
[----:B------:R3:W-:Y:S04]  /*43f0*/  STL [R16], R13 ;  /* 0x0000000d10007387 */ /* 0x0007e80000100800 */
[----:B0-----:R-:W4:Y:S02]  /*4400*/  LDL R9, [R2+0x4c] ;  /* 0x00004c0002097983 */ /* 0x001f240000100800 */
[----:B----4-:R-:W-:-:S05]  /*4410*/  LOP3.LUT R9, R9, R0, RZ, 0x30, !PT ;  /* 0x0000000009097212 */ /* 0x010fca00078e30ff */
[----:B------:R4:W-:Y:S04]  /*4420*/  STL [R2+0x4c], R9 ;  /* 0x00004c0902007387 */ /* 0x0009e80000100800 */
[----:B--2---:R-:W2:Y:S01]  /*4430*/  LDL R11, [R5+0x20] ;  /* 0x00002000050b7983 */ /* 0x004ea20000100800 */
[----:B------:R-:W-:-:S04]  /*4440*/  VIADD R10, R10, 0x48 ;  /* 0x000000480a0a7836 */ /* 0x000fc80000000000 */
[----:B------:R-:W-:Y:S01]  /*4450*/  IMAD R19, R10, 0x4, R1 ;  /* 0x000000040a137824 */ /* 0x000fe200078e0201 */
[----:B--2---:R-:W-:-:S05]  /*4460*/  LOP3.LUT R12, R11, R0, RZ, 0x30, !PT ;  /* 0x000000000b0c7212 */ /* 0x004fca00078e30ff */
[----:B------:R4:W-:Y:S04]  /*4470*/  STL [R5+0x20], R12 ;  /* 0x0000200c05007387 */ /* 0x0009e80000100800 */
[----:B------:R-:W1:Y:S02]  /*4480*/  LDL R11, [R19] ;  /* 0x00000000130b7983 */ /* 0x000e640000100800 */
[----:B-1----:R-:W-:-:S05]  /*4490*/  LOP3.LUT R20, R11, R0, RZ, 0x30, !PT ;  /* 0x000000000b147212 */ /* 0x002fca00078e30ff */
[----:B------:R4:W-:Y:S04]  /*44a0*/  STL [R19], R20 ;  /* 0x0000001413007387 */ /* 0x0009e80000100800 */
[----:B---3--:R-:W2:Y:S01]  /*44b0*/  LDL R13, [R2+0x50] ;  /* 0x00005000020d7983 */ /* 0x008ea20000100800 */
[----:B------:R-:W-:-:S05]  /*44c0*/  IMAD.WIDE R10, R3, 0x4, R14 ;  /* 0x00000004030a7825 */ /* 0x000fca00078e020e */
[----:B------:R4:W-:Y:S01]  /*44d0*/  STG.E desc[UR36][R10.64], R4 ;  /* 0x000000040a007986 */ /* 0x0009e2000c101924 */
[----:B--2---:R-:W-:-:S05]  /*44e0*/  LOP3.LUT R13, R13, R0, RZ, 0x30, !PT ;  /* 0x000000000d0d7212 */ /* 0x004fca00078e30ff */
[----:B------:R4:W-:Y:S01]  /*44f0*/  STL [R2+0x50], R13 ;  /* 0x0000500d02007387 */ /* 0x0009e20000100800 */
[----:B------:R-:W-:Y:S05]  /*4500*/  BRA `(.L_x_13) ;  /* 0xffffffcc001c7947 */ /* 0x000fea000383ffff */
.L_x_4:
[----:B------:R-:W-:Y:S05]  /*4510*/  BSYNC.RECONVERGENT B7 ;  /* 0x0000000000077941 */ /* 0x000fea0003800200 */
.L_x_3:
[----:B------:R-:W-:Y:S01]  /*4520*/  MOV R0, 0x0 ;  /* 0x0000000000007802 */ /* 0x000fe20000000f00 */
[----:B------:R0:W-:Y:S01]  /*4530*/  STL [R1+0x510], R8 ;  /* 0x0005100801007387 */ /* 0x0001e20000100800 */
[----:B------:R-:W1:Y:S02]  /*4540*/  LDCU.64 UR4, c[0x4][0x8] ;  /* 0x01000100ff0477ac */ /* 0x000e640008000a00 */
[----:B------:R0:W2:Y:S01]  /*4550*/  LDC.64 R2, c[0x4][R0] ;  /* 0x0100000000027b82 */ /* 0x0000a20000000a00 */
[----:B-1----:R-:W-:Y:S02]  /*4560*/  IMAD.U32 R4, RZ, RZ, UR4 ;  /* 0x00000004ff047e24 */ /* 0x002fe4000f8e00ff */
[----:B0-----:R-:W-:-:S07]  /*4570*/  IMAD.U32 R5, RZ, RZ, UR5 ;  /* 0x00000005ff057e24 */ /* 0x001fce000f8e00ff */
[----:B------:R-:W-:-:S07]  /*4580*/  LEPC R20, `(.L_x_14) ;  /* 0x000000001014794e */ /* 0x000fce0000000000 */
[----:B--2---:R-:W-:Y:S05]  /*4590*/  CALL.ABS.NOINC R2 ;  /* 0x0000000002007343 */ /* 0x004fea0003c00000 */
.L_x_14:
[----:B------:R-:W-:Y:S05]  /*45a0*/  EXIT ;  /* 0x000000000000794d */ /* 0x000fea0003800000 */
.L_x_15:
[----:B------:R-:W-:-:S00]  /*45b0*/  BRA `(.L_x_15) ;  /* 0xfffffffc00fc7947 */ /* 0x000fc0000383ffff */
[----:B------:R-:W-:-:S00]  /*45c0*/  NOP ;  /* 0x0000000000007918 */ /* 0x000fc00000000000 */
        /* <DEDUP_REMOVED lines=11> */
.L_x_16:


//--------------------- .nv.global.init           --------------------------
	.section	.nv.global.init,"aw",@progbits
.nv.global.init:
	.type		$str$1,@object
	.size		$str$1,($str - $str$1)
$str$1:
        /*0000*/ 	.byte	0x50, 0x75, 0x7a, 0x7a, 0x6c, 0x65, 0x20, 0x25, 0x64, 0x20, 0x69, 0x73, 0x20, 0x75, 0x6e, 0x73
        /*0010*/ 	.byte	0x6f, 0x6c, 0x76, 0x61, 0x62, 0x6c, 0x65, 0x2e, 0x0a, 0x00
	.type		$str,@object
	.size		$str,(.L_0 - $str)
$str:
        /*001a*/ 	.byte	0x50, 0x75, 0x7a, 0x7a, 0x6c, 0x65, 0x20, 0x25, 0x64, 0x20, 0x73, 0x6f, 0x6c, 0x76, 0x65, 0x64
        /*002a*/ 	.byte	0x20, 0x73, 0x75, 0x63, 0x63, 0x65, 0x73, 0x73, 0x66, 0x75, 0x6c, 0x6c, 0x79, 0x2e, 0x0a, 0x00
.L_0:


//--------------------- .nv.shared.reserved.0     --------------------------
	.section	.nv.shared.reserved.0,"aw",@nobits
	.weak		__nv_reservedSMEM_offset_0_alias
	.size		__nv_reservedSMEM_offset_0_alias, 0, 64
	.other		__nv_reservedSMEM_offset_0_alias,@"STO_CUDA_RESERVED_SHARED STV_DEFAULT"
__nv_reservedSMEM_offset_0_alias:
	.zero		0
	.zero		64


//--------------------- .nv.constant0._Z13solve_sudokusPii --------------------------
	.section	.nv.constant0._Z13solve_sudokusPii,"a",@progbits
	.sectionflags	@""
	.align	4
.nv.constant0._Z13solve_sudokusPii:
	.zero		908


//--------------------- SYMBOLS --------------------------

	.type		.nv.reservedSmem.offset0,@object
	.size		.nv.reservedSmem.offset0,0x4
	.type		vprintf,@function
